//
// Generated by NVIDIA NVVM Compiler
//
// Compiler Build ID: CL-36424714
// Cuda compilation tools, release 13.0, V13.0.88
// Based on NVVM 20.0.0
//

.version 9.0
.target sm_100
.address_size 64

	// .globl	_Z15CasualSA_KernalPfiiS_PiS0_iS0_S_S_
.global .align 4 .f32 wait_num;

.visible .entry _Z15CasualSA_KernalPfiiS_PiS0_iS0_S_S_(
	.param .u64 .ptr .align 1 _Z15CasualSA_KernalPfiiS_PiS0_iS0_S_S__param_0,
	.param .u32 _Z15CasualSA_KernalPfiiS_PiS0_iS0_S_S__param_1,
	.param .u32 _Z15CasualSA_KernalPfiiS_PiS0_iS0_S_S__param_2,
	.param .u64 .ptr .align 1 _Z15CasualSA_KernalPfiiS_PiS0_iS0_S_S__param_3,
	.param .u64 .ptr .align 1 _Z15CasualSA_KernalPfiiS_PiS0_iS0_S_S__param_4,
	.param .u64 .ptr .align 1 _Z15CasualSA_KernalPfiiS_PiS0_iS0_S_S__param_5,
	.param .u32 _Z15CasualSA_KernalPfiiS_PiS0_iS0_S_S__param_6,
	.param .u64 .ptr .align 1 _Z15CasualSA_KernalPfiiS_PiS0_iS0_S_S__param_7,
	.param .u64 .ptr .align 1 _Z15CasualSA_KernalPfiiS_PiS0_iS0_S_S__param_8,
	.param .u64 .ptr .align 1 _Z15CasualSA_KernalPfiiS_PiS0_iS0_S_S__param_9
)
{
	.reg .pred 	%p<52>;
	.reg .b32 	%r<385>;
	.reg .b32 	%f<174>;
	.reg .b64 	%rd<94>;

	ld.param.u64 	%rd35, [_Z15CasualSA_KernalPfiiS_PiS0_iS0_S_S__param_0];
	ld.param.u32 	%r126, [_Z15CasualSA_KernalPfiiS_PiS0_iS0_S_S__param_1];
	ld.param.u32 	%r127, [_Z15CasualSA_KernalPfiiS_PiS0_iS0_S_S__param_2];
	ld.param.u64 	%rd36, [_Z15CasualSA_KernalPfiiS_PiS0_iS0_S_S__param_3];
	ld.param.u64 	%rd32, [_Z15CasualSA_KernalPfiiS_PiS0_iS0_S_S__param_4];
	ld.param.u64 	%rd37, [_Z15CasualSA_KernalPfiiS_PiS0_iS0_S_S__param_5];
	ld.param.u32 	%r128, [_Z15CasualSA_KernalPfiiS_PiS0_iS0_S_S__param_6];
	ld.param.u64 	%rd33, [_Z15CasualSA_KernalPfiiS_PiS0_iS0_S_S__param_7];
	ld.param.u64 	%rd34, [_Z15CasualSA_KernalPfiiS_PiS0_iS0_S_S__param_8];
	cvta.to.global.u64 	%rd1, %rd36;
	cvta.to.global.u64 	%rd2, %rd35;
	cvta.to.global.u64 	%rd3, %rd37;
	mov.u32 	%r129, %ctaid.x;
	mov.u32 	%r130, %tid.x;
	cvt.u64.u32 	%rd38, %r130;
	mov.u32 	%r131, %ntid.x;
	mul.wide.u32 	%rd39, %r129, %r131;
	add.s64 	%rd4, %rd39, %rd38;
	mul.lo.s32 	%r132, %r126, %r126;
	cvt.u64.u32 	%rd40, %r132;
	setp.ge.u64 	%p1, %rd4, %rd40;
	@%p1 bra 	$L__BB0_70;
	cvt.s64.s32 	%rd5, %r126;
	or.b64  	%rd41, %rd4, %rd5;
	and.b64  	%rd42, %rd41, -4294967296;
	setp.ne.s64 	%p2, %rd42, 0;
	@%p2 bra 	$L__BB0_3;
	cvt.u32.u64 	%r133, %rd5;
	cvt.u32.u64 	%r134, %rd4;
	div.u32 	%r135, %r134, %r133;
	cvt.u64.u32 	%rd87, %r135;
	bra.uni 	$L__BB0_4;
$L__BB0_3:
	div.s64 	%rd87, %rd4, %rd5;
$L__BB0_4:
	cvt.u32.u64 	%r1, %rd87;
	shl.b64 	%rd43, %rd87, 32;
	shr.s64 	%rd9, %rd43, 30;
	cvta.to.global.u64 	%rd44, %rd32;
	add.s64 	%rd45, %rd44, %rd9;
	ld.global.u32 	%r2, [%rd45];
	add.s32 	%r3, %r2, 1;
	setp.lt.s32 	%p3, %r3, %r128;
	@%p3 bra 	$L__BB0_18;
	setp.lt.s32 	%p4, %r2, 1;
	mov.b32 	%r370, 0;
	mov.u32 	%r371, %r126;
	@%p4 bra 	$L__BB0_44;
	and.b32  	%r4, %r2, 15;
	setp.lt.u32 	%p5, %r2, 16;
	mov.b32 	%r360, 0;
	mov.u32 	%r370, %r360;
	@%p5 bra 	$L__BB0_9;
	and.b32  	%r360, %r2, 2147483632;
	neg.s32 	%r330, %r360;
	add.s64 	%rd88, %rd3, 32;
	mov.b32 	%r370, 0;
$L__BB0_8:
	.pragma "nounroll";
	ld.global.u32 	%r140, [%rd88+-32];
	add.s32 	%r141, %r140, %r370;
	ld.global.u32 	%r142, [%rd88+-28];
	add.s32 	%r143, %r142, %r141;
	ld.global.u32 	%r144, [%rd88+-24];
	add.s32 	%r145, %r144, %r143;
	ld.global.u32 	%r146, [%rd88+-20];
	add.s32 	%r147, %r146, %r145;
	ld.global.u32 	%r148, [%rd88+-16];
	add.s32 	%r149, %r148, %r147;
	ld.global.u32 	%r150, [%rd88+-12];
	add.s32 	%r151, %r150, %r149;
	ld.global.u32 	%r152, [%rd88+-8];
	add.s32 	%r153, %r152, %r151;
	ld.global.u32 	%r154, [%rd88+-4];
	add.s32 	%r155, %r154, %r153;
	ld.global.u32 	%r156, [%rd88];
	add.s32 	%r157, %r156, %r155;
	ld.global.u32 	%r158, [%rd88+4];
	add.s32 	%r159, %r158, %r157;
	ld.global.u32 	%r160, [%rd88+8];
	add.s32 	%r161, %r160, %r159;
	ld.global.u32 	%r162, [%rd88+12];
	add.s32 	%r163, %r162, %r161;
	ld.global.u32 	%r164, [%rd88+16];
	add.s32 	%r165, %r164, %r163;
	ld.global.u32 	%r166, [%rd88+20];
	add.s32 	%r167, %r166, %r165;
	ld.global.u32 	%r168, [%rd88+24];
	add.s32 	%r169, %r168, %r167;
	ld.global.u32 	%r170, [%rd88+28];
	add.s32 	%r370, %r170, %r169;
	add.s32 	%r330, %r330, 16;
	add.s64 	%rd88, %rd88, 64;
	setp.eq.s32 	%p6, %r330, 0;
	@%p6 bra 	$L__BB0_9;
	bra.uni 	$L__BB0_8;
$L__BB0_9:
	setp.eq.s32 	%p7, %r4, 0;
	mov.u32 	%r371, %r126;
	@%p7 bra 	$L__BB0_44;
	and.b32  	%r69, %r2, 7;
	setp.lt.u32 	%p8, %r4, 8;
	@%p8 bra 	$L__BB0_12;
	mul.wide.u32 	%rd46, %r360, 4;
	add.s64 	%rd47, %rd3, %rd46;
	ld.global.u32 	%r172, [%rd47];
	add.s32 	%r173, %r172, %r370;
	ld.global.u32 	%r174, [%rd47+4];
	add.s32 	%r175, %r174, %r173;
	ld.global.u32 	%r176, [%rd47+8];
	add.s32 	%r177, %r176, %r175;
	ld.global.u32 	%r178, [%rd47+12];
	add.s32 	%r179, %r178, %r177;
	ld.global.u32 	%r180, [%rd47+16];
	add.s32 	%r181, %r180, %r179;
	ld.global.u32 	%r182, [%rd47+20];
	add.s32 	%r183, %r182, %r181;
	ld.global.u32 	%r184, [%rd47+24];
	add.s32 	%r185, %r184, %r183;
	ld.global.u32 	%r186, [%rd47+28];
	add.s32 	%r370, %r186, %r185;
	add.s32 	%r360, %r360, 8;
$L__BB0_12:
	setp.eq.s32 	%p9, %r69, 0;
	mov.u32 	%r371, %r126;
	@%p9 bra 	$L__BB0_44;
	and.b32  	%r75, %r2, 3;
	setp.lt.u32 	%p10, %r69, 4;
	@%p10 bra 	$L__BB0_15;
	mul.wide.u32 	%rd48, %r360, 4;
	add.s64 	%rd49, %rd3, %rd48;
	ld.global.u32 	%r188, [%rd49];
	add.s32 	%r189, %r188, %r370;
	ld.global.u32 	%r190, [%rd49+4];
	add.s32 	%r191, %r190, %r189;
	ld.global.u32 	%r192, [%rd49+8];
	add.s32 	%r193, %r192, %r191;
	ld.global.u32 	%r194, [%rd49+12];
	add.s32 	%r370, %r194, %r193;
	add.s32 	%r360, %r360, 4;
$L__BB0_15:
	setp.eq.s32 	%p11, %r75, 0;
	mov.u32 	%r371, %r126;
	@%p11 bra 	$L__BB0_44;
	mul.wide.u32 	%rd50, %r360, 4;
	add.s64 	%rd93, %rd3, %rd50;
	neg.s32 	%r368, %r75;
$L__BB0_17:
	.pragma "nounroll";
	ld.global.u32 	%r195, [%rd93];
	add.s32 	%r370, %r195, %r370;
	add.s64 	%rd93, %rd93, 4;
	add.s32 	%r368, %r368, 1;
	setp.ne.s32 	%p12, %r368, 0;
	mov.u32 	%r371, %r126;
	@%p12 bra 	$L__BB0_17;
	bra.uni 	$L__BB0_44;
$L__BB0_18:
	setp.lt.s32 	%p13, %r2, 1;
	mov.b32 	%r370, 0;
	@%p13 bra 	$L__BB0_31;
	and.b32  	%r7, %r2, 15;
	setp.lt.u32 	%p14, %r2, 16;
	mov.b32 	%r333, 0;
	mov.u32 	%r370, %r333;
	@%p14 bra 	$L__BB0_22;
	and.b32  	%r333, %r2, 2147483632;
	neg.s32 	%r344, %r333;
	add.s64 	%rd90, %rd3, 32;
	mov.b32 	%r370, 0;
$L__BB0_21:
	.pragma "nounroll";
	ld.global.u32 	%r200, [%rd90+-32];
	add.s32 	%r201, %r200, %r370;
	ld.global.u32 	%r202, [%rd90+-28];
	add.s32 	%r203, %r202, %r201;
	ld.global.u32 	%r204, [%rd90+-24];
	add.s32 	%r205, %r204, %r203;
	ld.global.u32 	%r206, [%rd90+-20];
	add.s32 	%r207, %r206, %r205;
	ld.global.u32 	%r208, [%rd90+-16];
	add.s32 	%r209, %r208, %r207;
	ld.global.u32 	%r210, [%rd90+-12];
	add.s32 	%r211, %r210, %r209;
	ld.global.u32 	%r212, [%rd90+-8];
	add.s32 	%r213, %r212, %r211;
	ld.global.u32 	%r214, [%rd90+-4];
	add.s32 	%r215, %r214, %r213;
	ld.global.u32 	%r216, [%rd90];
	add.s32 	%r217, %r216, %r215;
	ld.global.u32 	%r218, [%rd90+4];
	add.s32 	%r219, %r218, %r217;
	ld.global.u32 	%r220, [%rd90+8];
	add.s32 	%r221, %r220, %r219;
	ld.global.u32 	%r222, [%rd90+12];
	add.s32 	%r223, %r222, %r221;
	ld.global.u32 	%r224, [%rd90+16];
	add.s32 	%r225, %r224, %r223;
	ld.global.u32 	%r226, [%rd90+20];
	add.s32 	%r227, %r226, %r225;
	ld.global.u32 	%r228, [%rd90+24];
	add.s32 	%r229, %r228, %r227;
	ld.global.u32 	%r230, [%rd90+28];
	add.s32 	%r370, %r230, %r229;
	add.s32 	%r344, %r344, 16;
	add.s64 	%rd90, %rd90, 64;
	setp.eq.s32 	%p15, %r344, 0;
	@%p15 bra 	$L__BB0_22;
	bra.uni 	$L__BB0_21;
$L__BB0_22:
	setp.eq.s32 	%p16, %r7, 0;
	@%p16 bra 	$L__BB0_31;
	and.b32  	%r17, %r2, 7;
	setp.lt.u32 	%p17, %r7, 8;
	@%p17 bra 	$L__BB0_25;
	mul.wide.u32 	%rd51, %r333, 4;
	add.s64 	%rd52, %rd3, %rd51;
	ld.global.u32 	%r232, [%rd52];
	add.s32 	%r233, %r232, %r370;
	ld.global.u32 	%r234, [%rd52+4];
	add.s32 	%r235, %r234, %r233;
	ld.global.u32 	%r236, [%rd52+8];
	add.s32 	%r237, %r236, %r235;
	ld.global.u32 	%r238, [%rd52+12];
	add.s32 	%r239, %r238, %r237;
	ld.global.u32 	%r240, [%rd52+16];
	add.s32 	%r241, %r240, %r239;
	ld.global.u32 	%r242, [%rd52+20];
	add.s32 	%r243, %r242, %r241;
	ld.global.u32 	%r244, [%rd52+24];
	add.s32 	%r245, %r244, %r243;
	ld.global.u32 	%r246, [%rd52+28];
	add.s32 	%r370, %r246, %r245;
	add.s32 	%r333, %r333, 8;
$L__BB0_25:
	setp.eq.s32 	%p18, %r17, 0;
	@%p18 bra 	$L__BB0_31;
	and.b32  	%r23, %r2, 3;
	setp.lt.u32 	%p19, %r17, 4;
	@%p19 bra 	$L__BB0_28;
	mul.wide.u32 	%rd53, %r333, 4;
	add.s64 	%rd54, %rd3, %rd53;
	ld.global.u32 	%r248, [%rd54];
	add.s32 	%r249, %r248, %r370;
	ld.global.u32 	%r250, [%rd54+4];
	add.s32 	%r251, %r250, %r249;
	ld.global.u32 	%r252, [%rd54+8];
	add.s32 	%r253, %r252, %r251;
	ld.global.u32 	%r254, [%rd54+12];
	add.s32 	%r370, %r254, %r253;
	add.s32 	%r333, %r333, 4;
$L__BB0_28:
	setp.eq.s32 	%p20, %r23, 0;
	@%p20 bra 	$L__BB0_31;
	mul.wide.u32 	%rd55, %r333, 4;
	add.s64 	%rd89, %rd3, %rd55;
	neg.s32 	%r341, %r23;
$L__BB0_30:
	.pragma "nounroll";
	ld.global.u32 	%r255, [%rd89];
	add.s32 	%r370, %r255, %r370;
	add.s64 	%rd89, %rd89, 4;
	add.s32 	%r341, %r341, 1;
	setp.ne.s32 	%p21, %r341, 0;
	@%p21 bra 	$L__BB0_30;
$L__BB0_31:
	setp.lt.s32 	%p22, %r2, 0;
	mov.b32 	%r371, 0;
	@%p22 bra 	$L__BB0_44;
	and.b32  	%r35, %r3, 15;
	setp.lt.u32 	%p23, %r2, 15;
	mov.b32 	%r349, 0;
	mov.u32 	%r371, %r349;
	@%p23 bra 	$L__BB0_35;
	and.b32  	%r349, %r3, 2147483632;
	neg.s32 	%r346, %r349;
	add.s64 	%rd91, %rd3, 32;
	mov.b32 	%r371, 0;
$L__BB0_34:
	.pragma "nounroll";
	ld.global.u32 	%r260, [%rd91+-32];
	add.s32 	%r261, %r260, %r371;
	ld.global.u32 	%r262, [%rd91+-28];
	add.s32 	%r263, %r262, %r261;
	ld.global.u32 	%r264, [%rd91+-24];
	add.s32 	%r265, %r264, %r263;
	ld.global.u32 	%r266, [%rd91+-20];
	add.s32 	%r267, %r266, %r265;
	ld.global.u32 	%r268, [%rd91+-16];
	add.s32 	%r269, %r268, %r267;
	ld.global.u32 	%r270, [%rd91+-12];
	add.s32 	%r271, %r270, %r269;
	ld.global.u32 	%r272, [%rd91+-8];
	add.s32 	%r273, %r272, %r271;
	ld.global.u32 	%r274, [%rd91+-4];
	add.s32 	%r275, %r274, %r273;
	ld.global.u32 	%r276, [%rd91];
	add.s32 	%r277, %r276, %r275;
	ld.global.u32 	%r278, [%rd91+4];
	add.s32 	%r279, %r278, %r277;
	ld.global.u32 	%r280, [%rd91+8];
	add.s32 	%r281, %r280, %r279;
	ld.global.u32 	%r282, [%rd91+12];
	add.s32 	%r283, %r282, %r281;
	ld.global.u32 	%r284, [%rd91+16];
	add.s32 	%r285, %r284, %r283;
	ld.global.u32 	%r286, [%rd91+20];
	add.s32 	%r287, %r286, %r285;
	ld.global.u32 	%r288, [%rd91+24];
	add.s32 	%r289, %r288, %r287;
	ld.global.u32 	%r290, [%rd91+28];
	add.s32 	%r371, %r290, %r289;
	add.s32 	%r346, %r346, 16;
	add.s64 	%rd91, %rd91, 64;
	setp.ne.s32 	%p24, %r346, 0;
	@%p24 bra 	$L__BB0_34;
$L__BB0_35:
	setp.eq.s32 	%p25, %r35, 0;
	@%p25 bra 	$L__BB0_44;
	and.b32  	%r49, %r3, 7;
	setp.lt.u32 	%p26, %r35, 8;
	@%p26 bra 	$L__BB0_38;
	mul.wide.u32 	%rd56, %r349, 4;
	add.s64 	%rd57, %rd3, %rd56;
	ld.global.u32 	%r292, [%rd57];
	add.s32 	%r293, %r292, %r371;
	ld.global.u32 	%r294, [%rd57+4];
	add.s32 	%r295, %r294, %r293;
	ld.global.u32 	%r296, [%rd57+8];
	add.s32 	%r297, %r296, %r295;
	ld.global.u32 	%r298, [%rd57+12];
	add.s32 	%r299, %r298, %r297;
	ld.global.u32 	%r300, [%rd57+16];
	add.s32 	%r301, %r300, %r299;
	ld.global.u32 	%r302, [%rd57+20];
	add.s32 	%r303, %r302, %r301;
	ld.global.u32 	%r304, [%rd57+24];
	add.s32 	%r305, %r304, %r303;
	ld.global.u32 	%r306, [%rd57+28];
	add.s32 	%r371, %r306, %r305;
	add.s32 	%r349, %r349, 8;
$L__BB0_38:
	setp.eq.s32 	%p27, %r49, 0;
	@%p27 bra 	$L__BB0_44;
	and.b32  	%r55, %r3, 3;
	setp.lt.u32 	%p28, %r49, 4;
	@%p28 bra 	$L__BB0_41;
	mul.wide.u32 	%rd58, %r349, 4;
	add.s64 	%rd59, %rd3, %rd58;
	ld.global.u32 	%r308, [%rd59];
	add.s32 	%r309, %r308, %r371;
	ld.global.u32 	%r310, [%rd59+4];
	add.s32 	%r311, %r310, %r309;
	ld.global.u32 	%r312, [%rd59+8];
	add.s32 	%r313, %r312, %r311;
	ld.global.u32 	%r314, [%rd59+12];
	add.s32 	%r371, %r314, %r313;
	add.s32 	%r349, %r349, 4;
$L__BB0_41:
	setp.eq.s32 	%p29, %r55, 0;
	@%p29 bra 	$L__BB0_44;
	mul.wide.u32 	%rd60, %r349, 4;
	add.s64 	%rd92, %rd3, %rd60;
	neg.s32 	%r357, %r55;
$L__BB0_43:
	.pragma "nounroll";
	ld.global.u32 	%r315, [%rd92];
	add.s32 	%r371, %r315, %r371;
	add.s64 	%rd92, %rd92, 4;
	add.s32 	%r357, %r357, 1;
	setp.eq.s32 	%p30, %r357, 0;
	@%p30 bra 	$L__BB0_44;
	bra.uni 	$L__BB0_43;
$L__BB0_44:
	setp.gt.s32 	%p31, %r370, %r1;
	setp.le.s32 	%p32, %r371, %r1;
	or.pred  	%p33, %p31, %p32;
	@%p33 bra 	$L__BB0_70;
	setp.lt.s32 	%p34, %r127, 1;
	mov.f32 	%f173, 0f00000000;
	@%p34 bra 	$L__BB0_58;
	mul.lo.s32 	%r88, %r127, %r1;
	and.b32  	%r89, %r127, 15;
	setp.lt.u32 	%p35, %r127, 16;
	mov.f32 	%f173, 0f00000000;
	mov.b32 	%r375, 0;
	@%p35 bra 	$L__BB0_49;
	and.b32  	%r375, %r127, 2147483632;
	neg.s32 	%r373, %r375;
	add.s64 	%rd28, %rd2, 32;
	mov.f32 	%f173, 0f00000000;
	mov.u32 	%r372, %r88;
$L__BB0_48:
	.pragma "nounroll";
	mul.wide.s32 	%rd61, %r372, 4;
	add.s64 	%rd62, %rd28, %rd61;
	ld.global.f32 	%f19, [%rd62+-32];
	fma.rn.f32 	%f20, %f19, %f19, %f173;
	ld.global.f32 	%f21, [%rd62+-28];
	fma.rn.f32 	%f22, %f21, %f21, %f20;
	ld.global.f32 	%f23, [%rd62+-24];
	fma.rn.f32 	%f24, %f23, %f23, %f22;
	ld.global.f32 	%f25, [%rd62+-20];
	fma.rn.f32 	%f26, %f25, %f25, %f24;
	ld.global.f32 	%f27, [%rd62+-16];
	fma.rn.f32 	%f28, %f27, %f27, %f26;
	ld.global.f32 	%f29, [%rd62+-12];
	fma.rn.f32 	%f30, %f29, %f29, %f28;
	ld.global.f32 	%f31, [%rd62+-8];
	fma.rn.f32 	%f32, %f31, %f31, %f30;
	ld.global.f32 	%f33, [%rd62+-4];
	fma.rn.f32 	%f34, %f33, %f33, %f32;
	ld.global.f32 	%f35, [%rd62];
	fma.rn.f32 	%f36, %f35, %f35, %f34;
	ld.global.f32 	%f37, [%rd62+4];
	fma.rn.f32 	%f38, %f37, %f37, %f36;
	ld.global.f32 	%f39, [%rd62+8];
	fma.rn.f32 	%f40, %f39, %f39, %f38;
	ld.global.f32 	%f41, [%rd62+12];
	fma.rn.f32 	%f42, %f41, %f41, %f40;
	ld.global.f32 	%f43, [%rd62+16];
	fma.rn.f32 	%f44, %f43, %f43, %f42;
	ld.global.f32 	%f45, [%rd62+20];
	fma.rn.f32 	%f46, %f45, %f45, %f44;
	ld.global.f32 	%f47, [%rd62+24];
	fma.rn.f32 	%f48, %f47, %f47, %f46;
	ld.global.f32 	%f49, [%rd62+28];
	fma.rn.f32 	%f173, %f49, %f49, %f48;
	add.s32 	%r373, %r373, 16;
	add.s32 	%r372, %r372, 16;
	setp.ne.s32 	%p36, %r373, 0;
	@%p36 bra 	$L__BB0_48;
$L__BB0_49:
	setp.eq.s32 	%p37, %r89, 0;
	@%p37 bra 	$L__BB0_58;
	and.b32  	%r97, %r127, 7;
	setp.lt.u32 	%p38, %r89, 8;
	@%p38 bra 	$L__BB0_52;
	add.s32 	%r317, %r375, %r88;
	mul.wide.s32 	%rd63, %r317, 4;
	add.s64 	%rd64, %rd2, %rd63;
	ld.global.f32 	%f51, [%rd64];
	fma.rn.f32 	%f52, %f51, %f51, %f173;
	ld.global.f32 	%f53, [%rd64+4];
	fma.rn.f32 	%f54, %f53, %f53, %f52;
	ld.global.f32 	%f55, [%rd64+8];
	fma.rn.f32 	%f56, %f55, %f55, %f54;
	ld.global.f32 	%f57, [%rd64+12];
	fma.rn.f32 	%f58, %f57, %f57, %f56;
	ld.global.f32 	%f59, [%rd64+16];
	fma.rn.f32 	%f60, %f59, %f59, %f58;
	ld.global.f32 	%f61, [%rd64+20];
	fma.rn.f32 	%f62, %f61, %f61, %f60;
	ld.global.f32 	%f63, [%rd64+24];
	fma.rn.f32 	%f64, %f63, %f63, %f62;
	ld.global.f32 	%f65, [%rd64+28];
	fma.rn.f32 	%f173, %f65, %f65, %f64;
	add.s32 	%r375, %r375, 8;
$L__BB0_52:
	setp.eq.s32 	%p39, %r97, 0;
	@%p39 bra 	$L__BB0_58;
	and.b32  	%r100, %r127, 3;
	setp.lt.u32 	%p40, %r97, 4;
	@%p40 bra 	$L__BB0_55;
	add.s32 	%r318, %r375, %r88;
	mul.wide.s32 	%rd65, %r318, 4;
	add.s64 	%rd66, %rd2, %rd65;
	ld.global.f32 	%f67, [%rd66];
	fma.rn.f32 	%f68, %f67, %f67, %f173;
	ld.global.f32 	%f69, [%rd66+4];
	fma.rn.f32 	%f70, %f69, %f69, %f68;
	ld.global.f32 	%f71, [%rd66+8];
	fma.rn.f32 	%f72, %f71, %f71, %f70;
	ld.global.f32 	%f73, [%rd66+12];
	fma.rn.f32 	%f173, %f73, %f73, %f72;
	add.s32 	%r375, %r375, 4;
$L__BB0_55:
	setp.eq.s32 	%p41, %r100, 0;
	@%p41 bra 	$L__BB0_58;
	add.s32 	%r378, %r375, %r88;
	neg.s32 	%r377, %r100;
$L__BB0_57:
	.pragma "nounroll";
	mul.wide.s32 	%rd67, %r378, 4;
	add.s64 	%rd68, %rd2, %rd67;
	ld.global.f32 	%f74, [%rd68];
	fma.rn.f32 	%f173, %f74, %f74, %f173;
	add.s32 	%r378, %r378, 1;
	add.s32 	%r377, %r377, 1;
	setp.ne.s32 	%p42, %r377, 0;
	@%p42 bra 	$L__BB0_57;
$L__BB0_58:
	setp.lt.s32 	%p43, %r127, 1;
	cvta.to.global.u64 	%rd69, %rd34;
	add.s64 	%rd29, %rd69, %rd9;
	fma.rn.f32 	%f75, %f173, 0f3BBB989D, 0f3F000000;
	cvt.sat.f32.f32 	%f76, %f75;
	mov.f32 	%f77, 0f4B400001;
	mov.f32 	%f78, 0f437C0000;
	fma.rm.f32 	%f79, %f76, %f78, %f77;
	add.f32 	%f80, %f79, 0fCB40007F;
	neg.f32 	%f81, %f80;
	fma.rn.f32 	%f82, %f173, 0f3FB8AA3B, %f81;
	fma.rn.f32 	%f83, %f173, 0f32A57060, %f82;
	mov.b32 	%r319, %f79;
	shl.b32 	%r320, %r319, 23;
	mov.b32 	%f84, %r320;
	ex2.approx.ftz.f32 	%f85, %f83;
	mul.f32 	%f14, %f85, %f84;
	atom.global.add.f32 	%f86, [%rd29], %f14;
	cvt.rn.f32.s32 	%f87, %r126;
	rcp.rn.f32 	%f88, %f87;
	atom.global.add.f32 	%f89, [wait_num], %f88;
	cvta.to.global.u64 	%rd70, %rd33;
	add.s64 	%rd30, %rd70, %rd9;
	@%p43 bra 	$L__BB0_70;
	ld.global.u32 	%r322, [%rd30];
	mul.lo.s32 	%r109, %r127, %r1;
	mul.lo.s32 	%r110, %r322, %r127;
	and.b32  	%r111, %r127, 7;
	setp.lt.u32 	%p44, %r127, 8;
	mov.b32 	%r383, 0;
	@%p44 bra 	$L__BB0_62;
	and.b32  	%r383, %r127, 2147483640;
	neg.s32 	%r381, %r383;
	add.s64 	%rd31, %rd1, 16;
	mov.u32 	%r379, %r110;
	mov.u32 	%r380, %r109;
$L__BB0_61:
	.pragma "nounroll";
	mul.wide.s32 	%rd71, %r380, 4;
	add.s64 	%rd72, %rd2, %rd71;
	mul.wide.s32 	%rd73, %r379, 4;
	add.s64 	%rd74, %rd31, %rd73;
	ld.global.f32 	%f90, [%rd72];
	ld.global.f32 	%f91, [%rd29];
	div.rn.f32 	%f92, %f14, %f91;
	mul.f32 	%f93, %f90, %f92;
	atom.global.add.f32 	%f94, [%rd74+-16], %f93;
	ld.global.f32 	%f95, [%rd72+4];
	ld.global.f32 	%f96, [%rd29];
	div.rn.f32 	%f97, %f14, %f96;
	mul.f32 	%f98, %f95, %f97;
	atom.global.add.f32 	%f99, [%rd74+-12], %f98;
	ld.global.f32 	%f100, [%rd72+8];
	ld.global.f32 	%f101, [%rd29];
	div.rn.f32 	%f102, %f14, %f101;
	mul.f32 	%f103, %f100, %f102;
	atom.global.add.f32 	%f104, [%rd74+-8], %f103;
	ld.global.f32 	%f105, [%rd72+12];
	ld.global.f32 	%f106, [%rd29];
	div.rn.f32 	%f107, %f14, %f106;
	mul.f32 	%f108, %f105, %f107;
	atom.global.add.f32 	%f109, [%rd74+-4], %f108;
	ld.global.f32 	%f110, [%rd72+16];
	ld.global.f32 	%f111, [%rd29];
	div.rn.f32 	%f112, %f14, %f111;
	mul.f32 	%f113, %f110, %f112;
	atom.global.add.f32 	%f114, [%rd74], %f113;
	ld.global.f32 	%f115, [%rd72+20];
	ld.global.f32 	%f116, [%rd29];
	div.rn.f32 	%f117, %f14, %f116;
	mul.f32 	%f118, %f115, %f117;
	atom.global.add.f32 	%f119, [%rd74+4], %f118;
	ld.global.f32 	%f120, [%rd72+24];
	ld.global.f32 	%f121, [%rd29];
	div.rn.f32 	%f122, %f14, %f121;
	mul.f32 	%f123, %f120, %f122;
	atom.global.add.f32 	%f124, [%rd74+8], %f123;
	ld.global.f32 	%f125, [%rd72+28];
	ld.global.f32 	%f126, [%rd29];
	div.rn.f32 	%f127, %f14, %f126;
	mul.f32 	%f128, %f125, %f127;
	atom.global.add.f32 	%f129, [%rd74+12], %f128;
	add.s32 	%r381, %r381, 8;
	add.s32 	%r380, %r380, 8;
	add.s32 	%r379, %r379, 8;
	setp.ne.s32 	%p45, %r381, 0;
	@%p45 bra 	$L__BB0_61;
$L__BB0_62:
	setp.eq.s32 	%p46, %r111, 0;
	@%p46 bra 	$L__BB0_70;
	and.b32  	%r121, %r127, 3;
	setp.lt.u32 	%p47, %r111, 4;
	@%p47 bra 	$L__BB0_65;
	add.s32 	%r323, %r383, %r109;
	mul.wide.s32 	%rd75, %r323, 4;
	add.s64 	%rd76, %rd2, %rd75;
	ld.global.f32 	%f130, [%rd76];
	ld.global.f32 	%f131, [%rd29];
	div.rn.f32 	%f132, %f14, %f131;
	mul.f32 	%f133, %f130, %f132;
	add.s32 	%r324, %r383, %r110;
	mul.wide.s32 	%rd77, %r324, 4;
	add.s64 	%rd78, %rd1, %rd77;
	atom.global.add.f32 	%f134, [%rd78], %f133;
	ld.global.f32 	%f135, [%rd76+4];
	ld.global.f32 	%f136, [%rd29];
	div.rn.f32 	%f137, %f14, %f136;
	mul.f32 	%f138, %f135, %f137;
	atom.global.add.f32 	%f139, [%rd78+4], %f138;
	ld.global.f32 	%f140, [%rd76+8];
	ld.global.f32 	%f141, [%rd29];
	div.rn.f32 	%f142, %f14, %f141;
	mul.f32 	%f143, %f140, %f142;
	atom.global.add.f32 	%f144, [%rd78+8], %f143;
	ld.global.f32 	%f145, [%rd76+12];
	ld.global.f32 	%f146, [%rd29];
	div.rn.f32 	%f147, %f14, %f146;
	mul.f32 	%f148, %f145, %f147;
	atom.global.add.f32 	%f149, [%rd78+12], %f148;
	add.s32 	%r383, %r383, 4;
$L__BB0_65:
	setp.eq.s32 	%p48, %r121, 0;
	@%p48 bra 	$L__BB0_70;
	setp.eq.s32 	%p49, %r121, 1;
	@%p49 bra 	$L__BB0_68;
	add.s32 	%r325, %r383, %r109;
	mul.wide.s32 	%rd79, %r325, 4;
	add.s64 	%rd80, %rd2, %rd79;
	ld.global.f32 	%f150, [%rd80];
	ld.global.f32 	%f151, [%rd29];
	div.rn.f32 	%f152, %f14, %f151;
	mul.f32 	%f153, %f150, %f152;
	add.s32 	%r326, %r383, %r110;
	mul.wide.s32 	%rd81, %r326, 4;
	add.s64 	%rd82, %rd1, %rd81;
	atom.global.add.f32 	%f154, [%rd82], %f153;
	ld.global.f32 	%f155, [%rd80+4];
	ld.global.f32 	%f156, [%rd29];
	div.rn.f32 	%f157, %f14, %f156;
	mul.f32 	%f158, %f155, %f157;
	atom.global.add.f32 	%f159, [%rd82+4], %f158;
	add.s32 	%r383, %r383, 2;
$L__BB0_68:
	and.b32  	%r327, %r127, 1;
	setp.eq.b32 	%p50, %r327, 1;
	not.pred 	%p51, %p50;
	@%p51 bra 	$L__BB0_70;
	add.s32 	%r328, %r383, %r109;
	mul.wide.s32 	%rd83, %r328, 4;
	add.s64 	%rd84, %rd2, %rd83;
	ld.global.f32 	%f160, [%rd84];
	ld.global.f32 	%f161, [%rd29];
	div.rn.f32 	%f162, %f14, %f161;
	mul.f32 	%f163, %f160, %f162;
	add.s32 	%r329, %r383, %r110;
	mul.wide.s32 	%rd85, %r329, 4;
	add.s64 	%rd86, %rd1, %rd85;
	atom.global.add.f32 	%f164, [%rd86], %f163;
$L__BB0_70:
	ret;

}


// ===== COMPILED SASS (sm_100) =====

	.target	sm_100

	.elftype	@"ET_EXEC"


//--------------------- .note.nv.tkinfo           --------------------------
	.section	.note.nv.tkinfo,"",@"SHT_NOTE"
	.sectionflags	@"SHF_NOTE_NV_TKINFO"
	.tkinfo
        /*0018*/ 	.word	0x00000002
        /*0030*/ 	.string	""
        /*0030*/ 	.string	"ptxas"
        /*0030*/ 	.string	"Cuda compilation tools, release 13.0, V13.0.88"
        /*0030*/ 	.string	"Build cuda_13.0.r13.0/compiler.36424714_0"
        /*0030*/ 	.string	"-arch sm_100 -m 64 "



//--------------------- .note.nv.cuinfo           --------------------------
	.section	.note.nv.cuinfo,"",@"SHT_NOTE"
	.sectionflags	@"SHF_NOTE_NV_CUINFO"
        /*0018*/ 	.short	0x0002
        /*001a*/ 	.short	0x0064
        /*001c*/ 	.short	0x0082
	.zero		2


//--------------------- .nv.info                  --------------------------
	.section	.nv.info,"",@"SHT_CUDA_INFO"
	.align	4


	//----- nvinfo : EIATTR_REGCOUNT
	.align		4
        /*0000*/ 	.byte	0x04, 0x2f
        /*0002*/ 	.short	(.L_2 - .L_1)
	.align		4
.L_1:
        /*0004*/ 	.word	index@(_Z15CasualSA_KernalPfiiS_PiS0_iS0_S_S_)
        /*0008*/ 	.word	0x0000001e


	//----- nvinfo : EIATTR_FRAME_SIZE
	.align		4
.L_2:
        /*000c*/ 	.byte	0x04, 0x11
        /*000e*/ 	.short	(.L_4 - .L_3)
	.align		4
.L_3:
        /*0010*/ 	.word	index@($__internal_2_$__cuda_sm3x_div_rn_noftz_f32_slowpath)
        /*0014*/ 	.word	0x00000000


	//----- nvinfo : EIATTR_FRAME_SIZE
	.align		4
.L_4:
        /*0018*/ 	.byte	0x04, 0x11
        /*001a*/ 	.short	(.L_6 - .L_5)
	.align		4
.L_5:
        /*001c*/ 	.word	index@($__internal_1_$__cuda_sm20_rcp_rn_f32_slowpath)
        /*0020*/ 	.word	0x00000000


	//----- nvinfo : EIATTR_FRAME_SIZE
	.align		4
.L_6:
        /*0024*/ 	.byte	0x04, 0x11
        /*0026*/ 	.short	(.L_8 - .L_7)
	.align		4
.L_7:
        /*0028*/ 	.word	index@($__internal_0_$__cuda_sm20_div_s64)
        /*002c*/ 	.word	0x00000000


	//----- nvinfo : EIATTR_FRAME_SIZE
	.align		4
.L_8:
        /*0030*/ 	.byte	0x04, 0x11
        /*0032*/ 	.short	(.L_10 - .L_9)
	.align		4
.L_9:
        /*0034*/ 	.word	index@(_Z15CasualSA_KernalPfiiS_PiS0_iS0_S_S_)
        /*0038*/ 	.word	0x00000000


	//----- nvinfo : EIATTR_MIN_STACK_SIZE
	.align		4
.L_10:
        /*003c*/ 	.byte	0x04, 0x12
        /*003e*/ 	.short	(.L_12 - .L_11)
	.align		4
.L_11:
        /*0040*/ 	.word	index@(_Z15CasualSA_KernalPfiiS_PiS0_iS0_S_S_)
        /*0044*/ 	.word	0x00000000
.L_12:


//--------------------- .nv.compat                --------------------------
	.section	.nv.compat,"",@"SHT_CUDA_COMPAT_INFO"
	.align	4
        /*0000*/ 	.byte	0x02, 0x09, 0x00, 0x00, 0x02, 0x02, 0x01, 0x00, 0x02, 0x05, 0x05, 0x00, 0x03, 0x07, 0x01, 0x01
        /*0010*/ 	.byte	0x02, 0x03, 0x00, 0x00, 0x02, 0x06, 0x01, 0x00, 0x04, 0x0b, 0x08, 0x00, 0x01, 0x00, 0x00, 0x00
        /*0020*/ 	.byte	0x00, 0x00, 0x00, 0x00


//--------------------- .nv.info._Z15CasualSA_KernalPfiiS_PiS0_iS0_S_S_ --------------------------
	.section	.nv.info._Z15CasualSA_KernalPfiiS_PiS0_iS0_S_S_,"",@"SHT_CUDA_INFO"
	.sectionflags	@""
	.align	4


	//----- nvinfo : EIATTR_CUDA_API_VERSION
	.align		4
        /*0000*/ 	.byte	0x04, 0x37
        /*0002*/ 	.short	(.L_14 - .L_13)
.L_13:
        /*0004*/ 	.word	0x00000082


	//----- nvinfo : EIATTR_KPARAM_INFO
	.align		4
.L_14:
        /*0008*/ 	.byte	0x04, 0x17
        /*000a*/ 	.short	(.L_16 - .L_15)
.L_15:
        /*000c*/ 	.word	0x00000000
        /*0010*/ 	.short	0x0009
        /*0012*/ 	.short	0x0040
        /*0014*/ 	.byte	0x00, 0xf5, 0x21, 0x00


	//----- nvinfo : EIATTR_KPARAM_INFO
	.align		4
.L_16:
        /*0018*/ 	.byte	0x04, 0x17
        /*001a*/ 	.short	(.L_18 - .L_17)
.L_17:
        /*001c*/ 	.word	0x00000000
        /*0020*/ 	.short	0x0008
        /*0022*/ 	.short	0x0038
        /*0024*/ 	.byte	0x00, 0xf5, 0x21, 0x00


	//----- nvinfo : EIATTR_KPARAM_INFO
	.align		4
.L_18:
        /*0028*/ 	.byte	0x04, 0x17
        /*002a*/ 	.short	(.L_20 - .L_19)
.L_19:
        /*002c*/ 	.word	0x00000000
        /*0030*/ 	.short	0x0007
        /*0032*/ 	.short	0x0030
        /*0034*/ 	.byte	0x00, 0xf5, 0x21, 0x00


	//----- nvinfo : EIATTR_KPARAM_INFO
	.align		4
.L_20:
        /*0038*/ 	.byte	0x04, 0x17
        /*003a*/ 	.short	(.L_22 - .L_21)
.L_21:
        /*003c*/ 	.word	0x00000000
        /*0040*/ 	.short	0x0006
        /*0042*/ 	.short	0x0028
        /*0044*/ 	.byte	0x00, 0xf0, 0x11, 0x00


	//----- nvinfo : EIATTR_KPARAM_INFO
	.align		4
.L_22:
        /*0048*/ 	.byte	0x04, 0x17
        /*004a*/ 	.short	(.L_24 - .L_23)
.L_23:
        /*004c*/ 	.word	0x00000000
        /*0050*/ 	.short	0x0005
        /*0052*/ 	.short	0x0020
        /*0054*/ 	.byte	0x00, 0xf5, 0x21, 0x00


	//----- nvinfo : EIATTR_KPARAM_INFO
	.align		4
.L_24:
        /*0058*/ 	.byte	0x04, 0x17
        /*005a*/ 	.short	(.L_26 - .L_25)
.L_25:
        /*005c*/ 	.word	0x00000000
        /*0060*/ 	.short	0x0004
        /*0062*/ 	.short	0x0018
        /*0064*/ 	.byte	0x00, 0xf5, 0x21, 0x00


	//----- nvinfo : EIATTR_KPARAM_INFO
	.align		4
.L_26:
        /*0068*/ 	.byte	0x04, 0x17
        /*006a*/ 	.short	(.L_28 - .L_27)
.L_27:
        /*006c*/ 	.word	0x00000000
        /*0070*/ 	.short	0x0003
        /*0072*/ 	.short	0x0010
        /*0074*/ 	.byte	0x00, 0xf5, 0x21, 0x00


	//----- nvinfo : EIATTR_KPARAM_INFO
	.align		4
.L_28:
        /*0078*/ 	.byte	0x04, 0x17
        /*007a*/ 	.short	(.L_30 - .L_29)
.L_29:
        /*007c*/ 	.word	0x00000000
        /*0080*/ 	.short	0x0002
        /*0082*/ 	.short	0x000c
        /*0084*/ 	.byte	0x00, 0xf0, 0x11, 0x00


	//----- nvinfo : EIATTR_KPARAM_INFO
	.align		4
.L_30:
        /*0088*/ 	.byte	0x04, 0x17
        /*008a*/ 	.short	(.L_32 - .L_31)
.L_31:
        /*008c*/ 	.word	0x00000000
        /*0090*/ 	.short	0x0001
        /*0092*/ 	.short	0x0008
        /*0094*/ 	.byte	0x00, 0xf0, 0x11, 0x00


	//----- nvinfo : EIATTR_KPARAM_INFO
	.align		4
.L_32:
        /*0098*/ 	.byte	0x04, 0x17
        /*009a*/ 	.short	(.L_34 - .L_33)
.L_33:
        /*009c*/ 	.word	0x00000000
        /*00a0*/ 	.short	0x0000
        /*00a2*/ 	.short	0x0000
        /*00a4*/ 	.byte	0x00, 0xf5, 0x21, 0x00


	//----- nvinfo : EIATTR_SPARSE_MMA_MASK
	.align		4
.L_34:
        /*00a8*/ 	.byte	0x03, 0x50
        /*00aa*/ 	.short	0x0000


	//----- nvinfo : EIATTR_MAXREG_COUNT
	.align		4
        /*00ac*/ 	.byte	0x03, 0x1b
        /*00ae*/ 	.short	0x00ff


	//----- nvinfo : EIATTR_MERCURY_ISA_VERSION
	.align		4
        /*00b0*/ 	.byte	0x03, 0x5f
        /*00b2*/ 	.short	0x0101


	//----- nvinfo : EIATTR_VRC_CTA_INIT_COUNT
	.align		4
        /*00b4*/ 	.byte	0x02, 0x4a
	.zero		1
	.zero		1


	//----- nvinfo : EIATTR_EXIT_INSTR_OFFSETS
	.align		4
        /*00b8*/ 	.byte	0x04, 0x1c
        /*00ba*/ 	.short	(.L_36 - .L_35)


	//   ....[0]....
.L_35:
        /*00bc*/ 	.word	0x000000a0


	//   ....[1]....
        /*00c0*/ 	.word	0x00001690


	//   ....[2]....
        /*00c4*/ 	.word	0x00001f80


	//   ....[3]....
        /*00c8*/ 	.word	0x000029b0


	//   ....[4]....
        /*00cc*/ 	.word	0x00002ec0


	//   ....[5]....
        /*00d0*/ 	.word	0x000031b0


	//   ....[6]....
        /*00d4*/ 	.word	0x00003330


	//----- nvinfo : EIATTR_CRS_STACK_SIZE
	.align		4
.L_36:
        /*00d8*/ 	.byte	0x04, 0x1e
        /*00da*/ 	.short	(.L_38 - .L_37)
.L_37:
        /*00dc*/ 	.word	0x00000000


	//----- nvinfo : EIATTR_CBANK_PARAM_SIZE
	.align		4
.L_38:
        /*00e0*/ 	.byte	0x03, 0x19
        /*00e2*/ 	.short	0x0048


	//----- nvinfo : EIATTR_PARAM_CBANK
	.align		4
        /*00e4*/ 	.byte	0x04, 0x0a
        /*00e6*/ 	.short	(.L_40 - .L_39)
	.align		4
.L_39:
        /*00e8*/ 	.word	index@(.nv.constant0._Z15CasualSA_KernalPfiiS_PiS0_iS0_S_S_)
        /*00ec*/ 	.short	0x0380
        /*00ee*/ 	.short	0x0048


	//----- nvinfo : EIATTR_SW_WAR
	.align		4
.L_40:
        /*00f0*/ 	.byte	0x04, 0x36
        /*00f2*/ 	.short	(.L_42 - .L_41)
.L_41:
        /*00f4*/ 	.word	0x00000008
.L_42:


//--------------------- .nv.callgraph             --------------------------
	.section	.nv.callgraph,"",@"SHT_CUDA_CALLGRAPH"
	.align	4
	.sectionentsize	8
	.align		4
        /*0000*/ 	.word	0x00000000
	.align		4
        /*0004*/ 	.word	0xffffffff
	.align		4
        /*0008*/ 	.word	0x00000000
	.align		4
        /*000c*/ 	.word	0xfffffffe
	.align		4
        /*0010*/ 	.word	0x00000000
	.align		4
        /*0014*/ 	.word	0xfffffffd
	.align		4
        /*0018*/ 	.word	0x00000000
	.align		4
        /*001c*/ 	.word	0xfffffffc


//--------------------- .nv.constant4             --------------------------
	.section	.nv.constant4,"a",@progbits
	.align	8
	.align		8
.nv.constant4:
        /*0000*/ 	.dword	wait_num


//--------------------- .text._Z15CasualSA_KernalPfiiS_PiS0_iS0_S_S_ --------------------------
	.section	.text._Z15CasualSA_KernalPfiiS_PiS0_iS0_S_S_,"ax",@progbits
	.align	128
        .global         _Z15CasualSA_KernalPfiiS_PiS0_iS0_S_S_
        .type           _Z15CasualSA_KernalPfiiS_PiS0_iS0_S_S_,@function
        .size           _Z15CasualSA_KernalPfiiS_PiS0_iS0_S_S_,(.L_x_90 - _Z15CasualSA_KernalPfiiS_PiS0_iS0_S_S_)
        .other          _Z15CasualSA_KernalPfiiS_PiS0_iS0_S_S_,@"STO_CUDA_ENTRY STV_DEFAULT"
_Z15CasualSA_KernalPfiiS_PiS0_iS0_S_S_:
.text._Z15CasualSA_KernalPfiiS_PiS0_iS0_S_S_:
[----:B------:R-:W-:Y:S01]  /*0000*/  LDC R1, c[0x0][0x37c] ;  /* 0x0000df00ff017b82 */ /* 0x000fe20000000800 */
[----:B------:R-:W0:Y:S07]  /*0010*/  S2R R2, SR_TID.X ;  /* 0x0000000000027919 */ /* 0x000e2e0000002100 */
[----:B------:R-:W0:Y:S01]  /*0020*/  S2UR UR5, SR_CTAID.X ;  /* 0x00000000000579c3 */ /* 0x000e220000002500 */
[----:B------:R-:W1:Y:S01]  /*0030*/  LDCU UR7, c[0x0][0x388] ;  /* 0x00007100ff0777ac */ /* 0x000e620008000800 */
[----:B------:R-:W-:-:S06]  /*0040*/  IMAD.MOV.U32 R3, RZ, RZ, RZ ;  /* 0x000000ffff037224 */ /* 0x000fcc00078e00ff */
[----:B------:R-:W0:Y:S01]  /*0050*/  LDC R5, c[0x0][0x360] ;  /* 0x0000d800ff057b82 */ /* 0x000e220000000800 */
[----:B-1----:R-:W-:Y:S01]  /*0060*/  UIMAD UR4, UR7, UR7, URZ ;  /* 0x00000007070472a4 */ /* 0x002fe2000f8e02ff */
[----:B0-----:R-:W-:-:S05]  /*0070*/  IMAD.WIDE.U32 R2, R5, UR5, R2 ;  /* 0x0000000505027c25 */ /* 0x001fca000f8e0002 */
[----:B------:R-:W-:-:S04]  /*0080*/  ISETP.GE.U32.AND P0, PT, R2, UR4, PT ;  /* 0x0000000402007c0c */ /* 0x000fc8000bf06070 */
[----:B------:R-:W-:-:S13]  /*0090*/  ISETP.GE.U32.AND.EX P0, PT, R3, RZ, PT, P0 ;  /* 0x000000ff0300720c */ /* 0x000fda0003f06100 */
[----:B------:R-:W-:Y:S05]  /*00a0*/  @P0 EXIT ;  /* 0x000000000000094d */ /* 0x000fea0003800000 */
[----:B------:R-:W-:Y:S01]  /*00b0*/  USHF.R.S32.HI UR6, URZ, 0x1f, UR7 ;  /* 0x0000001fff067899 */ /* 0x000fe20008011407 */
[----:B------:R-:W-:Y:S01]  /*00c0*/  BSSY.RECONVERGENT B0, `(.L_x_0) ;  /* 0x000001a000007945 */ /* 0x000fe20003800200 */
[----:B------:R-:W0:Y:S04]  /*00d0*/  LDCU.64 UR10, c[0x0][0x358] ;  /* 0x00006b00ff0a77ac */ /* 0x000e280008000a00 */
[----:B------:R-:W-:-:S04]  /*00e0*/  LOP3.LUT R0, R3, UR6, RZ, 0xfc, !PT ;  /* 0x0000000603007c12 */ /* 0x000fc8000f8efcff */
[----:B------:R-:W-:-:S13]  /*00f0*/  ISETP.NE.U32.AND P0, PT, R0, RZ, PT ;  /* 0x000000ff0000720c */ /* 0x000fda0003f05070 */
[----:B0-----:R-:W-:Y:S05]  /*0100*/  @P0 BRA `(.L_x_1) ;  /* 0x00000000004c0947 */ /* 0x001fea0003800000 */
[----:B------:R-:W0:Y:S01]  /*0110*/  I2F.U32.RP R0, UR7 ;  /* 0x0000000700007d06 */ /* 0x000e220008209000 */
[----:B------:R-:W-:-:S07]  /*0120*/  ISETP.NE.U32.AND P2, PT, RZ, UR7, PT ;  /* 0x00000007ff007c0c */ /* 0x000fce000bf45070 */
[----:B0-----:R-:W0:Y:S02]  /*0130*/  MUFU.RCP R0, R0 ;  /* 0x0000000000007308 */ /* 0x001e240000001000 */
[----:B0-----:R-:W-:-:S06]  /*0140*/  VIADD R4, R0, 0xffffffe ;  /* 0x0ffffffe00047836 */ /* 0x001fcc0000000000 */
[----:B------:R0:W1:Y:S02]  /*0150*/  F2I.FTZ.U32.TRUNC.NTZ R5, R4 ;  /* 0x0000000400057305 */ /* 0x000064000021f000 */
[----:B0-----:R-:W-:Y:S01]  /*0160*/  IMAD.MOV.U32 R4, RZ, RZ, RZ ;  /* 0x000000ffff047224 */ /* 0x001fe200078e00ff */
[----:B-1----:R-:W-:-:S05]  /*0170*/  IADD3 R3, PT, PT, RZ, -R5, RZ ;  /* 0x80000005ff037210 */ /* 0x002fca0007ffe0ff */
[----:B------:R-:W-:-:S04]  /*0180*/  IMAD R3, R3, UR7, RZ ;  /* 0x0000000703037c24 */ /* 0x000fc8000f8e02ff */
[----:B------:R-:W-:-:S06]  /*0190*/  IMAD.HI.U32 R5, R5, R3, R4 ;  /* 0x0000000305057227 */ /* 0x000fcc00078e0004 */
[----:B------:R-:W-:-:S04]  /*01a0*/  IMAD.HI.U32 R14, R5, R2, RZ ;  /* 0x00000002050e7227 */ /* 0x000fc800078e00ff */
[----:B------:R-:W-:-:S04]  /*01b0*/  IMAD.MOV R3, RZ, RZ, -R14 ;  /* 0x000000ffff037224 */ /* 0x000fc800078e0a0e */
[----:B------:R-:W-:-:S05]  /*01c0*/  IMAD R2, R3, UR7, R2 ;  /* 0x0000000703027c24 */ /* 0x000fca000f8e0202 */
[----:B------:R-:W-:-:S13]  /*01d0*/  ISETP.GE.U32.AND P0, PT, R2, UR7, PT ;  /* 0x0000000702007c0c */ /* 0x000fda000bf06070 */
[----:B------:R-:W-:Y:S01]  /*01e0*/  @P0 IADD3 R2, PT, PT, R2, -UR7, RZ ;  /* 0x8000000702020c10 */ /* 0x000fe2000fffe0ff */
[----:B------:R-:W-:-:S03]  /*01f0*/  @P0 VIADD R14, R14, 0x1 ;  /* 0x000000010e0e0836 */ /* 0x000fc60000000000 */
[----:B------:R-:W-:-:S13]  /*0200*/  ISETP.GE.U32.AND P1, PT, R2, UR7, PT ;  /* 0x0000000702007c0c */ /* 0x000fda000bf26070 */
[----:B------:R-:W-:Y:S01]  /*0210*/  @P1 VIADD R14, R14, 0x1 ;  /* 0x000000010e0e1836 */ /* 0x000fe20000000000 */
[----:B------:R-:W-:Y:S01]  /*0220*/  @!P2 LOP3.LUT R14, RZ, UR7, RZ, 0x33, !PT ;  /* 0x00000007ff0eac12 */ /* 0x000fe2000f8e33ff */
[----:B------:R-:W-:Y:S06]  /*0230*/  BRA `(.L_x_2) ;  /* 0x0000000000087947 */ /* 0x000fec0003800000 */
.L_x_1:
[----:B------:R-:W-:-:S07]  /*0240*/  MOV R0, 0x260 ;  /* 0x0000026000007802 */ /* 0x000fce0000000f00 */
[----:B------:R-:W-:Y:S05]  /*0250*/  CALL.REL.NOINC `($__internal_0_$__cuda_sm20_div_s64) ;  /* 0x0000003000387944 */ /* 0x000fea0003c00000 */
.L_x_2:
[----:B------:R-:W-:Y:S05]  /*0260*/  BSYNC.RECONVERGENT B0 ;  /* 0x0000000000007941 */ /* 0x000fea0003800200 */
.L_x_0:
[----:B------:R-:W0:Y:S01]  /*0270*/  LDCU.64 UR4, c[0x0][0x398] ;  /* 0x00007300ff0477ac */ /* 0x000e220008000a00 */
[--C-:B------:R-:W-:Y:S02]  /*0280*/  SHF.R.S64 R3, RZ, 0x1e, R14.reuse ;  /* 0x0000001eff037819 */ /* 0x100fe4000000100e */
[----:B------:R-:W-:Y:S02]  /*0290*/  SHF.R.S32.HI R10, RZ, 0x1e, R14 ;  /* 0x0000001eff0a7819 */ /* 0x000fe4000001140e */
[----:B0-----:R-:W-:Y:S01]  /*02a0*/  IADD3 R4, P0, PT, R3, UR4, RZ ;  /* 0x0000000403047c10 */ /* 0x001fe2000ff1e0ff */
[----:B------:R-:W0:Y:S03]  /*02b0*/  LDCU UR4, c[0x0][0x3a8] ;  /* 0x00007500ff0477ac */ /* 0x000e260008000800 */
[----:B------:R-:W-:-:S05]  /*02c0*/  IADD3.X R5, PT, PT, R10, UR5, RZ, P0, !PT ;  /* 0x000000050a057c10 */ /* 0x000fca00087fe4ff */
[----:B------:R-:W2:Y:S01]  /*02d0*/  LDG.E R0, desc[UR10][R4.64] ;  /* 0x0000000a04007981 */ /* 0x000ea2000c1e1900 */
[----:B------:R-:W-:Y:S01]  /*02e0*/  BSSY.RECONVERGENT B0, `(.L_x_3) ;  /* 0x0000138000007945 */ /* 0x000fe20003800200 */
[----:B--2---:R-:W-:-:S04]  /*02f0*/  IADD3 R2, PT, PT, R0, 0x1, RZ ;  /* 0x0000000100027810 */ /* 0x004fc80007ffe0ff */
[----:B0-----:R-:W-:-:S13]  /*0300*/  ISETP.GE.AND P0, PT, R2, UR4, PT ;  /* 0x0000000402007c0c */ /* 0x001fda000bf06270 */
[----:B------:R-:W-:Y:S05]  /*0310*/  @!P0 BRA `(.L_x_4) ;  /* 0x0000000400ac8947 */ /* 0x000fea0003800000 */
[----:B------:R-:W0:Y:S01]  /*0320*/  LDCU UR4, c[0x0][0x388] ;  /* 0x00007100ff0477ac */ /* 0x000e220008000800 */
[----:B------:R-:W-:Y:S01]  /*0330*/  ISETP.GE.AND P0, PT, R0, 0x1, PT ;  /* 0x000000010000780c */ /* 0x000fe20003f06270 */
[----:B------:R-:W-:Y:S02]  /*0340*/  IMAD.MOV.U32 R7, RZ, RZ, RZ ;  /* 0x000000ffff077224 */ /* 0x000fe400078e00ff */
[----:B0-----:R-:W-:-:S10]  /*0350*/  IMAD.U32 R9, RZ, RZ, UR4 ;  /* 0x00000004ff097e24 */ /* 0x001fd4000f8e00ff */
[----:B------:R-:W-:Y:S05]  /*0360*/  @!P0 BRA `(.L_x_5) ;  /* 0x0000001000bc8947 */ /* 0x000fea0003800000 */
[----:B------:R-:W0:Y:S01]  /*0370*/  LDC R2, c[0x0][0x388] ;  /* 0x0000e200ff027b82 */ /* 0x000e220000000800 */
[C---:B------:R-:W-:Y:S01]  /*0380*/  ISETP.GE.U32.AND P0, PT, R0.reuse, 0x10, PT ;  /* 0x000000100000780c */ /* 0x040fe20003f06070 */
[----:B------:R-:W-:Y:S01]  /*0390*/  BSSY.RECONVERGENT B1, `(.L_x_6) ;  /* 0x000002c000017945 */ /* 0x000fe20003800200 */
[----:B------:R-:W-:Y:S02]  /*03a0*/  LOP3.LUT R21, R0, 0xf, RZ, 0xc0, !PT ;  /* 0x0000000f00157812 */ /* 0x000fe400078ec0ff */
[----:B------:R-:W-:Y:S02]  /*03b0*/  CS2R R6, SRZ ;  /* 0x0000000000067805 */ /* 0x000fe4000001ff00 */
[----:B------:R-:W-:-:S07]  /*03c0*/  ISETP.NE.AND P1, PT, R21, RZ, PT ;  /* 0x000000ff1500720c */ /* 0x000fce0003f25270 */
[----:B------:R-:W-:Y:S06]  /*03d0*/  @!P0 BRA `(.L_x_7) ;  /* 0x00000000009c8947 */ /* 0x000fec0003800000 */
[----:B------:R-:W1:Y:S01]  /*03e0*/  LDCU.64 UR4, c[0x0][0x3a0] ;  /* 0x00007400ff0477ac */ /* 0x000e620008000a00 */
[----:B------:R-:W-:Y:S01]  /*03f0*/  LOP3.LUT R6, R0, 0x7ffffff0, RZ, 0xc0, !PT ;  /* 0x7ffffff000067812 */ /* 0x000fe200078ec0ff */
[----:B------:R-:W-:-:S04]  /*0400*/  HFMA2 R7, -RZ, RZ, 0, 0 ;  /* 0x00000000ff077431 */ /* 0x000fc800000001ff */
[----:B------:R-:W-:Y:S01]  /*0410*/  IMAD.MOV R8, RZ, RZ, -R6 ;  /* 0x000000ffff087224 */ /* 0x000fe200078e0a06 */
[----:B-1----:R-:W-:-:S04]  /*0420*/  UIADD3 UR4, UP0, UPT, UR4, 0x20, URZ ;  /* 0x0000002004047890 */ /* 0x002fc8000ff1e0ff */
[----:B------:R-:W-:Y:S02]  /*0430*/  UIADD3.X UR5, UPT, UPT, URZ, UR5, URZ, UP0, !UPT ;  /* 0x00000005ff057290 */ /* 0x000fe400087fe4ff */
[----:B------:R-:W-:-:S04]  /*0440*/  IMAD.U32 R13, RZ, RZ, UR4 ;  /* 0x00000004ff0d7e24 */ /* 0x000fc8000f8e00ff */
[----:B------:R-:W-:-:S07]  /*0450*/  MOV R12, UR5 ;  /* 0x00000005000c7c02 */ /* 0x000fce0008000f00 */
.L_x_8:
[----:B------:R-:W-:Y:S02]  /*0460*/  IMAD.MOV.U32 R4, RZ, RZ, R13 ;  /* 0x000000ffff047224 */ /* 0x000fe400078e000d */
[----:B------:R-:W-:-:S05]  /*0470*/  IMAD.MOV.U32 R5, RZ, RZ, R12 ;  /* 0x000000ffff057224 */ /* 0x000fca00078e000c */
[----:B------:R-:W2:Y:S04]  /*0480*/  LDG.E R22, desc[UR10][R4.64+-0x20] ;  /* 0xffffe00a04167981 */ /* 0x000ea8000c1e1900 */
[----:B------:R-:W2:Y:S04]  /*0490*/  LDG.E R17, desc[UR10][R4.64+-0x1c] ;  /* 0xffffe40a04117981 */ /* 0x000ea8000c1e1900 */
[----:B------:R-:W3:Y:S04]  /*04a0*/  LDG.E R24, desc[UR10][R4.64+-0x18] ;  /* 0xffffe80a04187981 */ /* 0x000ee8000c1e1900 */
[----:B------:R-:W3:Y:S04]  /*04b0*/  LDG.E R19, desc[UR10][R4.64+-0x14] ;  /* 0xffffec0a04137981 */ /* 0x000ee8000c1e1900 */
[----:B------:R-:W4:Y:S04]  /*04c0*/  LDG.E R26, desc[UR10][R4.64+-0x10] ;  /* 0xfffff00a041a7981 */ /* 0x000f28000c1e1900 */
[----:B------:R-:W4:Y:S04]  /*04d0*/  LDG.E R23, desc[UR10][R4.64+-0xc] ;  /* 0xfffff40a04177981 */ /* 0x000f28000c1e1900 */
[----:B------:R-:W5:Y:S04]  /*04e0*/  LDG.E R20, desc[UR10][R4.64+-0x8] ;  /* 0xfffff80a04147981 */ /* 0x000f68000c1e1900 */
[----:B------:R-:W5:Y:S04]  /*04f0*/  LDG.E R15, desc[UR10][R4.64+-0x4] ;  /* 0xfffffc0a040f7981 */ /* 0x000f68000c1e1900 */
[----:B------:R-:W5:Y:S04]  /*0500*/  LDG.E R18, desc[UR10][R4.64] ;  /* 0x0000000a04127981 */ /* 0x000f68000c1e1900 */
[----:B------:R-:W5:Y:S04]  /*0510*/  LDG.E R13, desc[UR10][R4.64+0x4] ;  /* 0x0000040a040d7981 */ /* 0x000f68000c1e1900 */
[----:B------:R-:W5:Y:S04]  /*0520*/  LDG.E R16, desc[UR10][R4.64+0x8] ;  /* 0x0000080a04107981 */ /* 0x000f68000c1e1900 */
[----:B------:R-:W5:Y:S04]  /*0530*/  LDG.E R11, desc[UR10][R4.64+0xc] ;  /* 0x00000c0a040b7981 */ /* 0x000f68000c1e1900 */
[----:B------:R-:W5:Y:S04]  /*0540*/  LDG.E R9, desc[UR10][R4.64+0x10] ;  /* 0x0000100a04097981 */ /* 0x000f68000c1e1900 */
[----:B------:R-:W5:Y:S01]  /*0550*/  LDG.E R12, desc[UR10][R4.64+0x14] ;  /* 0x0000140a040c7981 */ /* 0x000f62000c1e1900 */
[----:B--2---:R-:W-:-:S03]  /*0560*/  IADD3 R17, PT, PT, R17, R22, R7 ;  /* 0x0000001611117210 */ /* 0x004fc60007ffe007 */
[----:B------:R-:W2:Y:S04]  /*0570*/  LDG.E R22, desc[UR10][R4.64+0x18] ;  /* 0x0000180a04167981 */ /* 0x000ea8000c1e1900 */
[----:B------:R-:W2:Y:S01]  /*0580*/  LDG.E R7, desc[UR10][R4.64+0x1c] ;  /* 0x00001c0a04077981 */ /* 0x000ea2000c1e1900 */
[----:B------:R-:W-:Y:S02]  /*0590*/  IADD3 R8, PT, PT, R8, 0x10, RZ ;  /* 0x0000001008087810 */ /* 0x000fe40007ffe0ff */
[----:B---3--:R-:W-:Y:S02]  /*05a0*/  IADD3 R17, PT, PT, R19, R24, R17 ;  /* 0x0000001813117210 */ /* 0x008fe40007ffe011 */
[----:B------:R-:W-:Y:S02]  /*05b0*/  ISETP.NE.AND P0, PT, R8, RZ, PT ;  /* 0x000000ff0800720c */ /* 0x000fe40003f05270 */
[----:B----4-:R-:W-:-:S04]  /*05c0*/  IADD3 R17, PT, PT, R23, R26, R17 ;  /* 0x0000001a17117210 */ /* 0x010fc80007ffe011 */
[----:B-----5:R-:W-:-:S04]  /*05d0*/  IADD3 R15, PT, PT, R15, R20, R17 ;  /* 0x000000140f0f7210 */ /* 0x020fc80007ffe011 */
[----:B------:R-:W-:-:S04]  /*05e0*/  IADD3 R13, PT, PT, R13, R18, R15 ;  /* 0x000000120d0d7210 */ /* 0x000fc80007ffe00f */
[----:B------:R-:W-:Y:S02]  /*05f0*/  IADD3 R11, PT, PT, R11, R16, R13 ;  /* 0x000000100b0b7210 */ /* 0x000fe40007ffe00d */
[----:B------:R-:W-:Y:S02]  /*0600*/  IADD3 R13, P2, PT, R4, 0x40, RZ ;  /* 0x00000040040d7810 */ /* 0x000fe40007f5e0ff */
[----:B------:R-:W-:-:S03]  /*0610*/  IADD3 R9, PT, PT, R12, R9, R11 ;  /* 0x000000090c097210 */ /* 0x000fc60007ffe00b */
[----:B------:R-:W-:Y:S01]  /*0620*/  IMAD.X R12, RZ, RZ, R5, P2 ;  /* 0x000000ffff0c7224 */ /* 0x000fe200010e0605 */
[----:B--2---:R-:W-:Y:S01]  /*0630*/  IADD3 R7, PT, PT, R7, R22, R9 ;  /* 0x0000001607077210 */ /* 0x004fe20007ffe009 */
[----:B------:R-:W-:Y:S06]  /*0640*/  @P0 BRA `(.L_x_8) ;  /* 0xfffffffc00840947 */ /* 0x000fec000383ffff */
.L_x_7:
[----:B------:R-:W-:Y:S05]  /*0650*/  BSYNC.RECONVERGENT B1 ;  /* 0x0000000000017941 */ /* 0x000fea0003800200 */
.L_x_6:
[----:B0-----:R-:W-:Y:S01]  /*0660*/  IMAD.MOV.U32 R9, RZ, RZ, R2 ;  /* 0x000000ffff097224 */ /* 0x001fe200078e0002 */
[----:B------:R-:W-:Y:S06]  /*0670*/  @!P1 BRA `(.L_x_5) ;  /* 0x0000000c00f89947 */ /* 0x000fec0003800000 */
[----:B------:R-:W-:Y:S01]  /*0680*/  ISETP.GE.U32.AND P0, PT, R21, 0x8, PT ;  /* 0x000000081500780c */ /* 0x000fe20003f06070 */
[----:B------:R-:W-:Y:S01]  /*0690*/  BSSY.RECONVERGENT B1, `(.L_x_9) ;  /* 0x0000013000017945 */ /* 0x000fe20003800200 */
[----:B------:R-:W-:-:S04]  /*06a0*/  LOP3.LUT R18, R0, 0x7, RZ, 0xc0, !PT ;  /* 0x0000000700127812 */ /* 0x000fc800078ec0ff */
[----:B------:R-:W-:-:S07]  /*06b0*/  ISETP.NE.AND P1, PT, R18, RZ, PT ;  /* 0x000000ff1200720c */ /* 0x000fce0003f25270 */
[----:B------:R-:W-:Y:S06]  /*06c0*/  @!P0 BRA `(.L_x_10) ;  /* 0x00000000003c8947 */ /* 0x000fec0003800000 */
[----:B------:R-:W0:Y:S02]  /*06d0*/  LDC.64 R4, c[0x0][0x3a0] ;  /* 0x0000e800ff047b82 */ /* 0x000e240000000a00 */
[----:B0-----:R-:W-:-:S05]  /*06e0*/  IMAD.WIDE.U32 R4, R6, 0x4, R4 ;  /* 0x0000000406047825 */ /* 0x001fca00078e0004 */
[----:B------:R-:W2:Y:S04]  /*06f0*/  LDG.E R8, desc[UR10][R4.64] ;  /* 0x0000000a04087981 */ /* 0x000ea8000c1e1900 */
[----:B------:R-:W2:Y:S04]  /*0700*/  LDG.E R9, desc[UR10][R4.64+0x4] ;  /* 0x0000040a04097981 */ /* 0x000ea8000c1e1900 */
[----:B------:R-:W3:Y:S04]  /*0710*/  LDG.E R11, desc[UR10][R4.64+0x8] ;  /* 0x0000080a040b7981 */ /* 0x000ee8000c1e1900 */
[----:B------:R-:W3:Y:S04]  /*0720*/  LDG.E R12, desc[UR10][R4.64+0xc] ;  /* 0x00000c0a040c7981 */ /* 0x000ee8000c1e1900 */
[----:B------:R-:W4:Y:S04]  /*0730*/  LDG.E R13, desc[UR10][R4.64+0x10] ;  /* 0x0000100a040d7981 */ /* 0x000f28000c1e1900 */
[----:B------:R-:W4:Y:S04]  /*0740*/  LDG.E R15, desc[UR10][R4.64+0x14] ;  /* 0x0000140a040f7981 */ /* 0x000f28000c1e1900 */
[----:B------:R-:W5:Y:S04]  /*0750*/  LDG.E R17, desc[UR10][R4.64+0x18] ;  /* 0x0000180a04117981 */ /* 0x000f68000c1e1900 */
[----:B------:R-:W5:Y:S01]  /*0760*/  LDG.E R16, desc[UR10][R4.64+0x1c] ;  /* 0x00001c0a04107981 */ /* 0x000f62000c1e1900 */
[----:B------:R-:W-:-:S02]  /*0770*/  IADD3 R6, PT, PT, R6, 0x8, RZ ;  /* 0x0000000806067810 */ /* 0x000fc40007ffe0ff */
[----:B--2---:R-:W-:-:S04]  /*0780*/  IADD3 R8, PT, PT, R9, R8, R7 ;  /* 0x0000000809087210 */ /* 0x004fc80007ffe007 */
[----:B---3--:R-:W-:-:S04]  /*0790*/  IADD3 R8, PT, PT, R12, R11, R8 ;  /* 0x0000000b0c087210 */ /* 0x008fc80007ffe008 */
[----:B----4-:R-:W-:-:S04]  /*07a0*/  IADD3 R8, PT, PT, R15, R13, R8 ;  /* 0x0000000d0f087210 */ /* 0x010fc80007ffe008 */
[----:B-----5:R-:W-:-:S07]  /*07b0*/  IADD3 R7, PT, PT, R16, R17, R8 ;  /* 0x0000001110077210 */ /* 0x020fce0007ffe008 */
.L_x_10:
[----:B------:R-:W-:Y:S05]  /*07c0*/  BSYNC.RECONVERGENT B1 ;  /* 0x0000000000017941 */ /* 0x000fea0003800200 */
.L_x_9:
[----:B------:R-:W-:Y:S01]  /*07d0*/  IMAD.MOV.U32 R9, RZ, RZ, R2 ;  /* 0x000000ffff097224 */ /* 0x000fe200078e0002 */
[----:B------:R-:W-:Y:S06]  /*07e0*/  @!P1 BRA `(.L_x_5) ;  /* 0x0000000c009c9947 */ /* 0x000fec0003800000 */
[----:B------:R-:W-:-:S13]  /*07f0*/  ISETP.GE.U32.AND P0, PT, R18, 0x4, PT ;  /* 0x000000041200780c */ /* 0x000fda0003f06070 */
[----:B------:R-:W0:Y:S02]  /*0800*/  @P0 LDC.64 R4, c[0x0][0x3a0] ;  /* 0x0000e800ff040b82 */ /* 0x000e240000000a00 */
[----:B0-----:R-:W-:-:S05]  /*0810*/  @P0 IMAD.WIDE.U32 R4, R6, 0x4, R4 ;  /* 0x0000000406040825 */ /* 0x001fca00078e0004 */
[----:B------:R-:W2:Y:S04]  /*0820*/  @P0 LDG.E R8, desc[UR10][R4.64] ;  /* 0x0000000a04080981 */ /* 0x000ea8000c1e1900 */
[----:B------:R-:W2:Y:S04]  /*0830*/  @P0 LDG.E R9, desc[UR10][R4.64+0x4] ;  /* 0x0000040a04090981 */ /* 0x000ea8000c1e1900 */
[----:B------:R-:W3:Y:S04]  /*0840*/  @P0 LDG.E R11, desc[UR10][R4.64+0x8] ;  /* 0x0000080a040b0981 */ /* 0x000ee8000c1e1900 */
[----:B------:R-:W3:Y:S01]  /*0850*/  @P0 LDG.E R12, desc[UR10][R4.64+0xc] ;  /* 0x00000c0a040c0981 */ /* 0x000ee2000c1e1900 */
[----:B------:R-:W-:-:S02]  /*0860*/  LOP3.LUT R0, R0, 0x3, RZ, 0xc0, !PT ;  /* 0x0000000300007812 */ /* 0x000fc400078ec0ff */
[----:B------:R-:W-:Y:S02]  /*0870*/  @P0 IADD3 R6, PT, PT, R6, 0x4, RZ ;  /* 0x0000000406060810 */ /* 0x000fe40007ffe0ff */
[----:B------:R-:W-:Y:S02]  /*0880*/  ISETP.NE.AND P1, PT, R0, RZ, PT ;  /* 0x000000ff0000720c */ /* 0x000fe40003f25270 */
[----:B--2---:R-:W-:Y:S01]  /*0890*/  @P0 IADD3 R8, PT, PT, R9, R8, R7 ;  /* 0x0000000809080210 */ /* 0x004fe20007ffe007 */
[----:B------:R-:W-:-:S03]  /*08a0*/  IMAD.MOV.U32 R9, RZ, RZ, R2 ;  /* 0x000000ffff097224 */ /* 0x000fc600078e0002 */
[----:B---3--:R-:W-:-:S07]  /*08b0*/  @P0 IADD3 R7, PT, PT, R12, R11, R8 ;  /* 0x0000000b0c070210 */ /* 0x008fce0007ffe008 */
[----:B------:R-:W-:Y:S05]  /*08c0*/  @!P1 BRA `(.L_x_5) ;  /* 0x0000000c00649947 */ /* 0x000fea0003800000 */
[----:B------:R-:W0:Y:S01]  /*08d0*/  LDC.64 R4, c[0x0][0x3a0] ;  /* 0x0000e800ff047b82 */ /* 0x000e220000000a00 */
[----:B------:R-:W-:Y:S01]  /*08e0*/  BSSY.RECONVERGENT B1, `(.L_x_11) ;  /* 0x000000c000017945 */ /* 0x000fe20003800200 */
[----:B------:R-:W-:Y:S02]  /*08f0*/  IMAD.MOV R0, RZ, RZ, -R0 ;  /* 0x000000ffff007224 */ /* 0x000fe400078e0a00 */
[----:B0-----:R-:W-:-:S04]  /*0900*/  IMAD.WIDE.U32 R4, R6, 0x4, R4 ;  /* 0x0000000406047825 */ /* 0x001fc800078e0004 */
[----:B------:R-:W-:-:S07]  /*0910*/  IMAD.MOV.U32 R6, RZ, RZ, R4 ;  /* 0x000000ffff067224 */ /* 0x000fce00078e0004 */
.L_x_12:
[----:B------:R-:W-:-:S06]  /*0920*/  MOV R4, R6 ;  /* 0x0000000600047202 */ /* 0x000fcc0000000f00 */
[----:B------:R0:W2:Y:S01]  /*0930*/  LDG.E R4, desc[UR10][R4.64] ;  /* 0x0000000a04047981 */ /* 0x0000a2000c1e1900 */
[----:B------:R-:W-:Y:S01]  /*0940*/  VIADD R0, R0, 0x1 ;  /* 0x0000000100007836 */ /* 0x000fe20000000000 */
[----:B------:R-:W-:-:S04]  /*0950*/  IADD3 R6, P1, PT, R6, 0x4, RZ ;  /* 0x0000000406067810 */ /* 0x000fc80007f3e0ff */
[----:B------:R-:W-:Y:S02]  /*0960*/  ISETP.NE.AND P0, PT, R0, RZ, PT ;  /* 0x000000ff0000720c */ /* 0x000fe40003f05270 */
[----:B0-----:R-:W-:Y:S01]  /*0970*/  IADD3.X R5, PT, PT, RZ, R5, RZ, P1, !PT ;  /* 0x00000005ff057210 */ /* 0x001fe20000ffe4ff */
[----:B--2---:R-:W-:-:S10]  /*0980*/  IMAD.IADD R7, R4, 0x1, R7 ;  /* 0x0000000104077824 */ /* 0x004fd400078e0207 */
[----:B------:R-:W-:Y:S05]  /*0990*/  @P0 BRA `(.L_x_12) ;  /* 0xfffffffc00e00947 */ /* 0x000fea000383ffff */
[----:B------:R-:W-:Y:S05]  /*09a0*/  BSYNC.RECONVERGENT B1 ;  /* 0x0000000000017941 */ /* 0x000fea0003800200 */
.L_x_11:
[----:B------:R-:W-:Y:S01]  /*09b0*/  IMAD.MOV.U32 R9, RZ, RZ, R2 ;  /* 0x000000ffff097224 */ /* 0x000fe200078e0002 */
[----:B------:R-:W-:Y:S06]  /*09c0*/  BRA `(.L_x_5) ;  /* 0x0000000c00247947 */ /* 0x000fec0003800000 */
.L_x_4:
[----:B------:R-:W-:Y:S01]  /*09d0*/  ISETP.GE.AND P0, PT, R0, 0x1, PT ;  /* 0x000000010000780c */ /* 0x000fe20003f06270 */
[----:B------:R-:W-:Y:S01]  /*09e0*/  BSSY.RECONVERGENT B1, `(.L_x_13) ;  /* 0x0000064000017945 */ /* 0x000fe20003800200 */
[----:B------:R-:W-:-:S11]  /*09f0*/  IMAD.MOV.U32 R7, RZ, RZ, RZ ;  /* 0x000000ffff077224 */ /* 0x000fd600078e00ff */
[----:B------:R-:W-:Y:S05]  /*0a00*/  @!P0 BRA `(.L_x_14) ;  /* 0x0000000400848947 */ /* 0x000fea0003800000 */
[C---:B------:R-:W-:Y:S01]  /*0a10*/  ISETP.GE.U32.AND P0, PT, R0.reuse, 0x10, PT ;  /* 0x000000100000780c */ /* 0x040fe20003f06070 */
[----:B------:R-:W-:Y:S01]  /*0a20*/  BSSY.RECONVERGENT B2, `(.L_x_15) ;  /* 0x000002c000027945 */ /* 0x000fe20003800200 */
[----:B------:R-:W-:Y:S02]  /*0a30*/  LOP3.LUT R23, R0, 0xf, RZ, 0xc0, !PT ;  /* 0x0000000f00177812 */ /* 0x000fe400078ec0ff */
[----:B------:R-:W-:Y:S02]  /*0a40*/  CS2R R6, SRZ ;  /* 0x0000000000067805 */ /* 0x000fe4000001ff00 */
[----:B------:R-:W-:-:S07]  /*0a50*/  ISETP.NE.AND P1, PT, R23, RZ, PT ;  /* 0x000000ff1700720c */ /* 0x000fce0003f25270 */
[----:B------:R-:W-:Y:S06]  /*0a60*/  @!P0 BRA `(.L_x_16) ;  /* 0x00000000009c8947 */ /* 0x000fec0003800000 */
[----:B------:R-:W0:Y:S01]  /*0a70*/  LDCU.64 UR4, c[0x0][0x3a0] ;  /* 0x00007400ff0477ac */ /* 0x000e220008000a00 */
[----:B------:R-:W-:Y:S01]  /*0a80*/  LOP3.LUT R6, R0, 0x7ffffff0, RZ, 0xc0, !PT ;  /* 0x7ffffff000067812 */ /* 0x000fe200078ec0ff */
[----:B------:R-:W-:-:S04]  /*0a90*/  HFMA2 R7, -RZ, RZ, 0, 0 ;  /* 0x00000000ff077431 */ /* 0x000fc800000001ff */
[----:B------:R-:W-:Y:S01]  /*0aa0*/  IMAD.MOV R8, RZ, RZ, -R6 ;  /* 0x000000ffff087224 */ /* 0x000fe200078e0a06 */
[----:B0-----:R-:W-:-:S04]  /*0ab0*/  UIADD3 UR4, UP0, UPT, UR4, 0x20, URZ ;  /* 0x0000002004047890 */ /* 0x001fc8000ff1e0ff */
[----:B------:R-:W-:Y:S02]  /*0ac0*/  UIADD3.X UR5, UPT, UPT, URZ, UR5, URZ, UP0, !UPT ;  /* 0x00000005ff057290 */ /* 0x000fe400087fe4ff */
[----:B------:R-:W-:-:S04]  /*0ad0*/  IMAD.U32 R13, RZ, RZ, UR4 ;  /* 0x00000004ff0d7e24 */ /* 0x000fc8000f8e00ff */
[----:B------:R-:W-:-:S07]  /*0ae0*/  MOV R12, UR5 ;  /* 0x00000005000c7c02 */ /* 0x000fce0008000f00 */
.L_x_17:
        /* <DEDUP_REMOVED lines=31> */
.L_x_16:
[----:B------:R-:W-:Y:S05]  /*0ce0*/  BSYNC.RECONVERGENT B2 ;  /* 0x0000000000027941 */ /* 0x000fea0003800200 */
.L_x_15:
[----:B------:R-:W-:Y:S05]  /*0cf0*/  @!P1 BRA `(.L_x_14) ;  /* 0x0000000000c89947 */ /* 0x000fea0003800000 */
        /* <DEDUP_REMOVED lines=15> */
[----:B------:R-:W-:Y:S01]  /*0df0*/  VIADD R6, R6, 0x8 ;  /* 0x0000000806067836 */ /* 0x000fe20000000000 */
[----:B--2---:R-:W-:-:S04]  /*0e00*/  IADD3 R8, PT, PT, R9, R8, R7 ;  /* 0x0000000809087210 */ /* 0x004fc80007ffe007 */
[----:B---3--:R-:W-:-:S04]  /*0e10*/  IADD3 R8, PT, PT, R12, R11, R8 ;  /* 0x0000000b0c087210 */ /* 0x008fc80007ffe008 */
[----:B----4-:R-:W-:-:S04]  /*0e20*/  IADD3 R8, PT, PT, R15, R13, R8 ;  /* 0x0000000d0f087210 */ /* 0x010fc80007ffe008 */
[----:B-----5:R-:W-:-:S07]  /*0e30*/  IADD3 R7, PT, PT, R16, R17, R8 ;  /* 0x0000001110077210 */ /* 0x020fce0007ffe008 */
.L_x_19:
[----:B------:R-:W-:Y:S05]  /*0e40*/  BSYNC.RECONVERGENT B2 ;  /* 0x0000000000027941 */ /* 0x000fea0003800200 */
.L_x_18:
        /* <DEDUP_REMOVED lines=11> */
[----:B------:R-:W3:Y:S01]  /*0f00*/  LDG.E R11, desc[UR10][R4.64+0xc] ;  /* 0x00000c0a040b7981 */ /* 0x000ee2000c1e1900 */
[----:B------:R-:W-:-:S02]  /*0f10*/  IADD3 R6, PT, PT, R6, 0x4, RZ ;  /* 0x0000000406067810 */ /* 0x000fc40007ffe0ff */
[----:B--2---:R-:W-:-:S04]  /*0f20*/  IADD3 R7, PT, PT, R9, R12, R7 ;  /* 0x0000000c09077210 */ /* 0x004fc80007ffe007 */
[----:B---3--:R-:W-:-:S07]  /*0f30*/  IADD3 R7, PT, PT, R11, R16, R7 ;  /* 0x000000100b077210 */ /* 0x008fce0007ffe007 */
.L_x_21:
[----:B------:R-:W-:Y:S05]  /*0f40*/  BSYNC.RECONVERGENT B2 ;  /* 0x0000000000027941 */ /* 0x000fea0003800200 */
.L_x_20:
[----:B------:R-:W-:Y:S05]  /*0f50*/  @!P1 BRA `(.L_x_14) ;  /* 0x0000000000309947 */ /* 0x000fea0003800000 */
[----:B------:R-:W0:Y:S02]  /*0f60*/  LDC.64 R4, c[0x0][0x3a0] ;  /* 0x0000e800ff047b82 */ /* 0x000e240000000a00 */
[----:B0-----:R-:W-:-:S04]  /*0f70*/  IMAD.WIDE.U32 R4, R6, 0x4, R4 ;  /* 0x0000000406047825 */ /* 0x001fc800078e0004 */
[----:B------:R-:W-:Y:S02]  /*0f80*/  IMAD.MOV R6, RZ, RZ, -R8 ;  /* 0x000000ffff067224 */ /* 0x000fe400078e0a08 */
[----:B------:R-:W-:-:S07]  /*0f90*/  IMAD.MOV.U32 R8, RZ, RZ, R4 ;  /* 0x000000ffff087224 */ /* 0x000fce00078e0004 */
.L_x_22:
        /* <DEDUP_REMOVED lines=8> */
.L_x_14:
[----:B------:R-:W-:Y:S05]  /*1020*/  BSYNC.RECONVERGENT B1 ;  /* 0x0000000000017941 */ /* 0x000fea0003800200 */
.L_x_13:
[----:B------:R-:W-:Y:S01]  /*1030*/  ISETP.GE.AND P0, PT, R0, RZ, PT ;  /* 0x000000ff0000720c */ /* 0x000fe20003f06270 */
[----:B------:R-:W-:-:S12]  /*1040*/  IMAD.MOV.U32 R9, RZ, RZ, RZ ;  /* 0x000000ffff097224 */ /* 0x000fd800078e00ff */
[----:B------:R-:W-:Y:S05]  /*1050*/  @!P0 BRA `(.L_x_5) ;  /* 0x0000000400808947 */ /* 0x000fea0003800000 */
[----:B------:R-:W-:Y:S01]  /*1060*/  ISETP.GE.U32.AND P0, PT, R0, 0xf, PT ;  /* 0x0000000f0000780c */ /* 0x000fe20003f06070 */
[----:B------:R-:W-:Y:S01]  /*1070*/  BSSY.RECONVERGENT B1, `(.L_x_23) ;  /* 0x000002d000017945 */ /* 0x000fe20003800200 */
[----:B------:R-:W-:Y:S01]  /*1080*/  LOP3.LUT R23, R2, 0xf, RZ, 0xc0, !PT ;  /* 0x0000000f02177812 */ /* 0x000fe200078ec0ff */
[----:B------:R-:W-:Y:S02]  /*1090*/  HFMA2 R9, -RZ, RZ, 0, 0 ;  /* 0x00000000ff097431 */ /* 0x000fe400000001ff */
[----:B------:R-:W-:Y:S01]  /*10a0*/  IMAD.MOV.U32 R0, RZ, RZ, RZ ;  /* 0x000000ffff007224 */ /* 0x000fe200078e00ff */
[----:B------:R-:W-:-:S07]  /*10b0*/  ISETP.NE.AND P1, PT, R23, RZ, PT ;  /* 0x000000ff1700720c */ /* 0x000fce0003f25270 */
[----:B------:R-:W-:Y:S06]  /*10c0*/  @!P0 BRA `(.L_x_24) ;  /* 0x00000000009c8947 */ /* 0x000fec0003800000 */
[----:B------:R-:W0:Y:S01]  /*10d0*/  LDCU.64 UR4, c[0x0][0x3a0] ;  /* 0x00007400ff0477ac */ /* 0x000e220008000a00 */
[----:B------:R-:W-:Y:S01]  /*10e0*/  LOP3.LUT R0, R2, 0x7ffffff0, RZ, 0xc0, !PT ;  /* 0x7ffffff002007812 */ /* 0x000fe200078ec0ff */
[----:B------:R-:W-:-:S04]  /*10f0*/  IMAD.MOV.U32 R9, RZ, RZ, RZ ;  /* 0x000000ffff097224 */ /* 0x000fc800078e00ff */
[----:B------:R-:W-:Y:S01]  /*1100*/  IMAD.MOV R6, RZ, RZ, -R0 ;  /* 0x000000ffff067224 */ /* 0x000fe200078e0a00 */
[----:B0-----:R-:W-:-:S04]  /*1110*/  UIADD3 UR4, UP0, UPT, UR4, 0x20, URZ ;  /* 0x0000002004047890 */ /* 0x001fc8000ff1e0ff */
[----:B------:R-:W-:Y:S02]  /*1120*/  UIADD3.X UR5, UPT, UPT, URZ, UR5, URZ, UP0, !UPT ;  /* 0x00000005ff057290 */ /* 0x000fe400087fe4ff */
[----:B------:R-:W-:-:S04]  /*1130*/  MOV R13, UR4 ;  /* 0x00000004000d7c02 */ /* 0x000fc80008000f00 */
[----:B------:R-:W-:-:S07]  /*1140*/  IMAD.U32 R12, RZ, RZ, UR5 ;  /* 0x00000005ff0c7e24 */ /* 0x000fce000f8e00ff */
.L_x_25:
[----:B------:R-:W-:Y:S01]  /*1150*/  IMAD.MOV.U32 R4, RZ, RZ, R13 ;  /* 0x000000ffff047224 */ /* 0x000fe200078e000d */
[----:B------:R-:W-:-:S05]  /*1160*/  MOV R5, R12 ;  /* 0x0000000c00057202 */ /* 0x000fca0000000f00 */
        /* <DEDUP_REMOVED lines=17> */
[----:B------:R-:W-:Y:S01]  /*1280*/  VIADD R6, R6, 0x10 ;  /* 0x0000001006067836 */ /* 0x000fe20000000000 */
[----:B---3--:R-:W-:-:S04]  /*1290*/  IADD3 R19, PT, PT, R21, R22, R19 ;  /* 0x0000001615137210 */ /* 0x008fc80007ffe013 */
        /* <DEDUP_REMOVED lines=10> */
.L_x_24:
[----:B------:R-:W-:Y:S05]  /*1340*/  BSYNC.RECONVERGENT B1 ;  /* 0x0000000000017941 */ /* 0x000fea0003800200 */
.L_x_23:
        /* <DEDUP_REMOVED lines=21> */
.L_x_27:
[----:B------:R-:W-:Y:S05]  /*14a0*/  BSYNC.RECONVERGENT B1 ;  /* 0x0000000000017941 */ /* 0x000fea0003800200 */
.L_x_26:
        /* <DEDUP_REMOVED lines=12> */
[----:B------:R-:W-:Y:S01]  /*1570*/  VIADD R0, R0, 0x4 ;  /* 0x0000000400007836 */ /* 0x000fe20000000000 */
[----:B--2---:R-:W-:-:S04]  /*1580*/  IADD3 R6, PT, PT, R8, R6, R9 ;  /* 0x0000000608067210 */ /* 0x004fc80007ffe009 */
[----:B---3--:R-:W-:-:S07]  /*1590*/  IADD3 R9, PT, PT, R12, R11, R6 ;  /* 0x0000000b0c097210 */ /* 0x008fce0007ffe006 */
.L_x_29:
[----:B------:R-:W-:Y:S05]  /*15a0*/  BSYNC.RECONVERGENT B1 ;  /* 0x0000000000017941 */ /* 0x000fea0003800200 */
.L_x_28:
[----:B------:R-:W-:Y:S05]  /*15b0*/  @!P1 BRA `(.L_x_5) ;  /* 0x0000000000289947 */ /* 0x000fea0003800000 */
[----:B------:R-:W0:Y:S02]  /*15c0*/  LDC.64 R4, c[0x0][0x3a0] ;  /* 0x0000e800ff047b82 */ /* 0x000e240000000a00 */
[----:B0-----:R-:W-:-:S04]  /*15d0*/  IMAD.WIDE.U32 R4, R0, 0x4, R4 ;  /* 0x0000000400047825 */ /* 0x001fc800078e0004 */
[----:B------:R-:W-:-:S07]  /*15e0*/  IMAD.MOV R0, RZ, RZ, -R2 ;  /* 0x000000ffff007224 */ /* 0x000fce00078e0a02 */
.L_x_30:
[----:B------:R0:W2:Y:S01]  /*15f0*/  LDG.E R2, desc[UR10][R4.64] ;  /* 0x0000000a04027981 */ /* 0x0000a2000c1e1900 */
[----:B------:R-:W-:-:S04]  /*1600*/  IADD3 R0, PT, PT, R0, 0x1, RZ ;  /* 0x0000000100007810 */ /* 0x000fc80007ffe0ff */
[----:B------:R-:W-:Y:S02]  /*1610*/  ISETP.NE.AND P0, PT, R0, RZ, PT ;  /* 0x000000ff0000720c */ /* 0x000fe40003f05270 */
[----:B0-----:R-:W-:-:S05]  /*1620*/  IADD3 R4, P1, PT, R4, 0x4, RZ ;  /* 0x0000000404047810 */ /* 0x001fca0007f3e0ff */
[----:B------:R-:W-:Y:S02]  /*1630*/  IMAD.X R5, RZ, RZ, R5, P1 ;  /* 0x000000ffff057224 */ /* 0x000fe400008e0605 */
[----:B--2---:R-:W-:-:S04]  /*1640*/  IMAD.IADD R9, R2, 0x1, R9 ;  /* 0x0000000102097824 */ /* 0x004fc800078e0209 */
[----:B------:R-:W-:Y:S05]  /*1650*/  @P0 BRA `(.L_x_30) ;  /* 0xfffffffc00e40947 */ /* 0x000fea000383ffff */
.L_x_5:
[----:B------:R-:W-:Y:S05]  /*1660*/  BSYNC.RECONVERGENT B0 ;  /* 0x0000000000007941 */ /* 0x000fea0003800200 */
.L_x_3:
[----:B------:R-:W-:-:S04]  /*1670*/  ISETP.GT.AND P0, PT, R9, R14, PT ;  /* 0x0000000e0900720c */ /* 0x000fc80003f04270 */
[----:B------:R-:W-:-:S13]  /*1680*/  ISETP.GT.OR P0, PT, R7, R14, !P0 ;  /* 0x0000000e0700720c */ /* 0x000fda0004704670 */
[----:B------:R-:W-:Y:S05]  /*1690*/  @P0 EXIT ;  /* 0x000000000000094d */ /* 0x000fea0003800000 */
[----:B------:R-:W0:Y:S01]  /*16a0*/  LDC R7, c[0x0][0x38c] ;  /* 0x0000e300ff077b82 */ /* 0x000e220000000800 */
[----:B------:R-:W-:Y:S01]  /*16b0*/  HFMA2 R2, -RZ, RZ, 0, 0 ;  /* 0x00000000ff027431 */ /* 0x000fe200000001ff */
[----:B0-----:R-:W-:-:S13]  /*16c0*/  ISETP.GE.AND P3, PT, R7, 0x1, PT ;  /* 0x000000010700780c */ /* 0x001fda0003f66270 */
[----:B------:R-:W-:Y:S05]  /*16d0*/  @!P3 BRA `(.L_x_31) ;  /* 0x0000000400a8b947 */ /* 0x000fea0003800000 */
[C---:B------:R-:W-:Y:S01]  /*16e0*/  ISETP.GE.U32.AND P0, PT, R7.reuse, 0x10, PT ;  /* 0x000000100700780c */ /* 0x040fe20003f06070 */
[----:B------:R-:W-:Y:S01]  /*16f0*/  IMAD R0, R14, R7, RZ ;  /* 0x000000070e007224 */ /* 0x000fe200078e02ff */
[----:B------:R-:W-:Y:S01]  /*1700*/  LOP3.LUT R25, R7, 0xf, RZ, 0xc0, !PT ;  /* 0x0000000f07197812 */ /* 0x000fe200078ec0ff */
[----:B------:R-:W-:Y:S02]  /*1710*/  IMAD.MOV.U32 R2, RZ, RZ, RZ ;  /* 0x000000ffff027224 */ /* 0x000fe400078e00ff */
[----:B------:R-:W-:Y:S01]  /*1720*/  IMAD.MOV.U32 R9, RZ, RZ, RZ ;  /* 0x000000ffff097224 */ /* 0x000fe200078e00ff */
[----:B------:R-:W-:-:S07]  /*1730*/  ISETP.NE.AND P1, PT, R25, RZ, PT ;  /* 0x000000ff1900720c */ /* 0x000fce0003f25270 */
[----:B------:R-:W-:Y:S06]  /*1740*/  @!P0 BRA `(.L_x_32) ;  /* 0x0000000000b88947 */ /* 0x000fec0003800000 */
[----:B------:R-:W0:Y:S01]  /*1750*/  LDCU.64 UR4, c[0x0][0x380] ;  /* 0x00007000ff0477ac */ /* 0x000e220008000a00 */
[----:B------:R-:W-:Y:S01]  /*1760*/  LOP3.LUT R9, R7, 0x7ffffff0, RZ, 0xc0, !PT ;  /* 0x7ffffff007097812 */ /* 0x000fe200078ec0ff */
[----:B------:R-:W-:Y:S01]  /*1770*/  IMAD.MOV.U32 R6, RZ, RZ, R0 ;  /* 0x000000ffff067224 */ /* 0x000fe200078e0000 */
[----:B------:R-:W-:-:S03]  /*1780*/  MOV R2, RZ ;  /* 0x000000ff00027202 */ /* 0x000fc60000000f00 */
[----:B------:R-:W-:Y:S01]  /*1790*/  IMAD.MOV R24, RZ, RZ, -R9 ;  /* 0x000000ffff187224 */ /* 0x000fe200078e0a09 */
[----:B0-----:R-:W-:-:S04]  /*17a0*/  UIADD3 UR4, UP0, UPT, UR4, 0x20, URZ ;  /* 0x0000002004047890 */ /* 0x001fc8000ff1e0ff */
[----:B------:R-:W-:-:S12]  /*17b0*/  UIADD3.X UR5, UPT, UPT, URZ, UR5, URZ, UP0, !UPT ;  /* 0x00000005ff057290 */ /* 0x000fd800087fe4ff */
.L_x_33:
[----:B------:R-:W-:Y:S01]  /*17c0*/  MOV R4, UR4 ;  /* 0x0000000400047c02 */ /* 0x000fe20008000f00 */
[----:B------:R-:W-:-:S04]  /*17d0*/  IMAD.U32 R5, RZ, RZ, UR5 ;  /* 0x00000005ff057e24 */ /* 0x000fc8000f8e00ff */
[----:B------:R-:W-:-:S05]  /*17e0*/  IMAD.WIDE R4, R6, 0x4, R4 ;  /* 0x0000000406047825 */ /* 0x000fca00078e0204 */
[----:B------:R-:W2:Y:S04]  /*17f0*/  LDG.E R23, desc[UR10][R4.64+-0x20] ;  /* 0xffffe00a04177981 */ /* 0x000ea8000c1e1900 */
[----:B------:R-:W3:Y:S04]  /*1800*/  LDG.E R27, desc[UR10][R4.64+-0x1c] ;  /* 0xffffe40a041b7981 */ /* 0x000ee8000c1e1900 */
        /* <DEDUP_REMOVED lines=12> */
[----:B--2---:R-:W-:-:S03]  /*18d0*/  FFMA R26, R23, R23, R2 ;  /* 0x00000017171a7223 */ /* 0x004fc60000000002 */
[----:B------:R-:W2:Y:S04]  /*18e0*/  LDG.E R2, desc[UR10][R4.64+0x18] ;  /* 0x0000180a04027981 */ /* 0x000ea8000c1e1900 */
[----:B------:R-:W2:Y:S01]  /*18f0*/  LDG.E R23, desc[UR10][R4.64+0x1c] ;  /* 0x00001c0a04177981 */ /* 0x000ea2000c1e1900 */
[----:B---3--:R-:W-:Y:S01]  /*1900*/  FFMA R27, R27, R27, R26 ;  /* 0x0000001b1b1b7223 */ /* 0x008fe2000000001a */
[----:B------:R-:W-:Y:S01]  /*1910*/  VIADD R24, R24, 0x10 ;  /* 0x0000001018187836 */ /* 0x000fe20000000000 */
[----:B------:R-:W-:Y:S02]  /*1920*/  IADD3 R6, PT, PT, R6, 0x10, RZ ;  /* 0x0000001006067810 */ /* 0x000fe40007ffe0ff */
[----:B----4-:R-:W-:Y:S02]  /*1930*/  FFMA R22, R22, R22, R27 ;  /* 0x0000001616167223 */ /* 0x010fe4000000001b */
[----:B------:R-:W-:-:S02]  /*1940*/  ISETP.NE.AND P0, PT, R24, RZ, PT ;  /* 0x000000ff1800720c */ /* 0x000fc40003f05270 */
[----:B-----5:R-:W-:-:S04]  /*1950*/  FFMA R21, R21, R21, R22 ;  /* 0x0000001515157223 */ /* 0x020fc80000000016 */
[----:B------:R-:W-:-:S04]  /*1960*/  FFMA R20, R20, R20, R21 ;  /* 0x0000001414147223 */ /* 0x000fc80000000015 */
        /* <DEDUP_REMOVED lines=9> */
[----:B--2---:R-:W-:-:S04]  /*1a00*/  FFMA R2, R2, R2, R11 ;  /* 0x0000000202027223 */ /* 0x004fc8000000000b */
[----:B------:R-:W-:Y:S01]  /*1a10*/  FFMA R2, R23, R23, R2 ;  /* 0x0000001717027223 */ /* 0x000fe20000000002 */
[----:B------:R-:W-:Y:S06]  /*1a20*/  @P0 BRA `(.L_x_33) ;  /* 0xfffffffc00640947 */ /* 0x000fec000383ffff */
.L_x_32:
[----:B------:R-:W-:Y:S05]  /*1a30*/  @!P1 BRA `(.L_x_31) ;  /* 0x0000000000d09947 */ /* 0x000fea0003800000 */
[----:B------:R-:W-:Y:S02]  /*1a40*/  ISETP.GE.U32.AND P0, PT, R25, 0x8, PT ;  /* 0x000000081900780c */ /* 0x000fe40003f06070 */
[----:B------:R-:W-:-:S04]  /*1a50*/  LOP3.LUT R6, R7, 0x7, RZ, 0xc0, !PT ;  /* 0x0000000707067812 */ /* 0x000fc800078ec0ff */
[----:B------:R-:W-:-:S07]  /*1a60*/  ISETP.NE.AND P1, PT, R6, RZ, PT ;  /* 0x000000ff0600720c */ /* 0x000fce0003f25270 */
[----:B------:R-:W-:Y:S06]  /*1a70*/  @!P0 BRA `(.L_x_34) ;  /* 0x0000000000508947 */ /* 0x000fec0003800000 */
[----:B------:R-:W0:Y:S01]  /*1a80*/  LDC.64 R4, c[0x0][0x380] ;  /* 0x0000e000ff047b82 */ /* 0x000e220000000a00 */
[----:B------:R-:W-:-:S04]  /*1a90*/  IMAD.IADD R11, R0, 0x1, R9 ;  /* 0x00000001000b7824 */ /* 0x000fc800078e0209 */
[----:B0-----:R-:W-:-:S05]  /*1aa0*/  IMAD.WIDE R4, R11, 0x4, R4 ;  /* 0x000000040b047825 */ /* 0x001fca00078e0204 */
[----:B------:R-:W2:Y:S04]  /*1ab0*/  LDG.E R11, desc[UR10][R4.64] ;  /* 0x0000000a040b7981 */ /* 0x000ea8000c1e1900 */
[----:B------:R-:W3:Y:S04]  /*1ac0*/  LDG.E R13, desc[UR10][R4.64+0x4] ;  /* 0x0000040a040d7981 */ /* 0x000ee8000c1e1900 */
[----:B------:R-:W4:Y:S04]  /*1ad0*/  LDG.E R15, desc[UR10][R4.64+0x8] ;  /* 0x0000080a040f7981 */ /* 0x000f28000c1e1900 */
[----:B------:R-:W5:Y:S04]  /*1ae0*/  LDG.E R17, desc[UR10][R4.64+0xc] ;  /* 0x00000c0a04117981 */ /* 0x000f68000c1e1900 */
[----:B------:R-:W5:Y:S04]  /*1af0*/  LDG.E R19, desc[UR10][R4.64+0x10] ;  /* 0x0000100a04137981 */ /* 0x000f68000c1e1900 */
[----:B------:R-:W5:Y:S04]  /*1b00*/  LDG.E R21, desc[UR10][R4.64+0x14] ;  /* 0x0000140a04157981 */ /* 0x000f68000c1e1900 */
[----:B------:R-:W5:Y:S04]  /*1b10*/  LDG.E R23, desc[UR10][R4.64+0x18] ;  /* 0x0000180a04177981 */ /* 0x000f68000c1e1900 */
[----:B------:R-:W5:Y:S01]  /*1b20*/  LDG.E R25, desc[UR10][R4.64+0x1c] ;  /* 0x00001c0a04197981 */ /* 0x000f62000c1e1900 */
[----:B------:R-:W-:-:S02]  /*1b30*/  VIADD R9, R9, 0x8 ;  /* 0x0000000809097836 */ /* 0x000fc40000000000 */
[----:B--2---:R-:W-:-:S04]  /*1b40*/  FFMA R2, R11, R11, R2 ;  /* 0x0000000b0b027223 */ /* 0x004fc80000000002 */
[----:B---3--:R-:W-:-:S04]  /*1b50*/  FFMA R2, R13, R13, R2 ;  /* 0x0000000d0d027223 */ /* 0x008fc80000000002 */
[----:B----4-:R-:W-:-:S04]  /*1b60*/  FFMA R2, R15, R15, R2 ;  /* 0x0000000f0f027223 */ /* 0x010fc80000000002 */
[----:B-----5:R-:W-:-:S04]  /*1b70*/  FFMA R2, R17, R17, R2 ;  /* 0x0000001111027223 */ /* 0x020fc80000000002 */
[----:B------:R-:W-:-:S04]  /*1b80*/  FFMA R2, R19, R19, R2 ;  /* 0x0000001313027223 */ /* 0x000fc80000000002 */
[----:B------:R-:W-:-:S04]  /*1b90*/  FFMA R2, R21, R21, R2 ;  /* 0x0000001515027223 */ /* 0x000fc80000000002 */
[----:B------:R-:W-:-:S04]  /*1ba0*/  FFMA R2, R23, R23, R2 ;  /* 0x0000001717027223 */ /* 0x000fc80000000002 */
[----:B------:R-:W-:-:S07]  /*1bb0*/  FFMA R2, R25, R25, R2 ;  /* 0x0000001919027223 */ /* 0x000fce0000000002 */
.L_x_34:
[----:B------:R-:W-:Y:S05]  /*1bc0*/  @!P1 BRA `(.L_x_31) ;  /* 0x00000000006c9947 */ /* 0x000fea0003800000 */
[----:B------:R-:W-:Y:S02]  /*1bd0*/  ISETP.GE.U32.AND P0, PT, R6, 0x4, PT ;  /* 0x000000040600780c */ /* 0x000fe40003f06070 */
[----:B------:R-:W-:-:S04]  /*1be0*/  LOP3.LUT R8, R7, 0x3, RZ, 0xc0, !PT ;  /* 0x0000000307087812 */ /* 0x000fc800078ec0ff */
[----:B------:R-:W-:-:S07]  /*1bf0*/  ISETP.NE.AND P1, PT, R8, RZ, PT ;  /* 0x000000ff0800720c */ /* 0x000fce0003f25270 */
[----:B------:R-:W-:Y:S06]  /*1c00*/  @!P0 BRA `(.L_x_35) ;  /* 0x0000000000308947 */ /* 0x000fec0003800000 */
[----:B------:R-:W0:Y:S01]  /*1c10*/  LDC.64 R4, c[0x0][0x380] ;  /* 0x0000e000ff047b82 */ /* 0x000e220000000a00 */
[----:B------:R-:W-:-:S05]  /*1c20*/  IADD3 R7, PT, PT, R0, R9, RZ ;  /* 0x0000000900077210 */ /* 0x000fca0007ffe0ff */
[----:B0-----:R-:W-:-:S05]  /*1c30*/  IMAD.WIDE R4, R7, 0x4, R4 ;  /* 0x0000000407047825 */ /* 0x001fca00078e0204 */
[----:B------:R-:W2:Y:S04]  /*1c40*/  LDG.E R7, desc[UR10][R4.64] ;  /* 0x0000000a04077981 */ /* 0x000ea8000c1e1900 */
[----:B------:R-:W3:Y:S04]  /*1c50*/  LDG.E R11, desc[UR10][R4.64+0x4] ;  /* 0x0000040a040b7981 */ /* 0x000ee8000c1e1900 */
[----:B------:R-:W4:Y:S04]  /*1c60*/  LDG.E R13, desc[UR10][R4.64+0x8] ;  /* 0x0000080a040d7981 */ /* 0x000f28000c1e1900 */
[----:B------:R-:W5:Y:S01]  /*1c70*/  LDG.E R15, desc[UR10][R4.64+0xc] ;  /* 0x00000c0a040f7981 */ /* 0x000f62000c1e1900 */
[----:B------:R-:W-:-:S02]  /*1c80*/  VIADD R9, R9, 0x4 ;  /* 0x0000000409097836 */ /* 0x000fc40000000000 */
[----:B--2---:R-:W-:-:S04]  /*1c90*/  FFMA R2, R7, R7, R2 ;  /* 0x0000000707027223 */ /* 0x004fc80000000002 */
[----:B---3--:R-:W-:-:S04]  /*1ca0*/  FFMA R2, R11, R11, R2 ;  /* 0x0000000b0b027223 */ /* 0x008fc80000000002 */
[----:B----4-:R-:W-:-:S04]  /*1cb0*/  FFMA R2, R13, R13, R2 ;  /* 0x0000000d0d027223 */ /* 0x010fc80000000002 */
[----:B-----5:R-:W-:-:S07]  /*1cc0*/  FFMA R2, R15, R15, R2 ;  /* 0x0000000f0f027223 */ /* 0x020fce0000000002 */
.L_x_35:
[----:B------:R-:W-:Y:S05]  /*1cd0*/  @!P1 BRA `(.L_x_31) ;  /* 0x0000000000289947 */ /* 0x000fea0003800000 */
[----:B------:R-:W0:Y:S01]  /*1ce0*/  LDC.64 R6, c[0x0][0x380] ;  /* 0x0000e000ff067b82 */ /* 0x000e220000000a00 */
[----:B------:R-:W-:Y:S01]  /*1cf0*/  IMAD.IADD R9, R0, 0x1, R9 ;  /* 0x0000000100097824 */ /* 0x000fe200078e0209 */
[----:B------:R-:W-:-:S07]  /*1d00*/  IADD3 R8, PT, PT, -R8, RZ, RZ ;  /* 0x000000ff08087210 */ /* 0x000fce0007ffe1ff */
.L_x_36:
[----:B0-----:R-:W-:-:S06]  /*1d10*/  IMAD.WIDE R4, R9, 0x4, R6 ;  /* 0x0000000409047825 */ /* 0x001fcc00078e0206 */
[----:B------:R-:W2:Y:S01]  /*1d20*/  LDG.E R5, desc[UR10][R4.64] ;  /* 0x0000000a04057981 */ /* 0x000ea2000c1e1900 */
[----:B------:R-:W-:Y:S02]  /*1d30*/  VIADD R8, R8, 0x1 ;  /* 0x0000000108087836 */ /* 0x000fe40000000000 */
[----:B------:R-:W-:-:S03]  /*1d40*/  VIADD R9, R9, 0x1 ;  /* 0x0000000109097836 */ /* 0x000fc60000000000 */
[----:B------:R-:W-:Y:S01]  /*1d50*/  ISETP.NE.AND P0, PT, R8, RZ, PT ;  /* 0x000000ff0800720c */ /* 0x000fe20003f05270 */
[----:B--2---:R-:W-:-:S12]  /*1d60*/  FFMA R2, R5, R5, R2 ;  /* 0x0000000505027223 */ /* 0x004fd80000000002 */
[----:B------:R-:W-:Y:S05]  /*1d70*/  @P0 BRA `(.L_x_36) ;  /* 0xfffffffc00e40947 */ /* 0x000fea000383ffff */
.L_x_31:
[----:B------:R-:W0:Y:S01]  /*1d80*/  LDCU.64 UR4, c[0x0][0x3b8] ;  /* 0x00007700ff0477ac */ /* 0x000e220008000a00 */
[----:B------:R-:W-:Y:S01]  /*1d90*/  MOV R5, 0x3bbb989d ;  /* 0x3bbb989d00057802 */ /* 0x000fe20000000f00 */
[----:B------:R-:W-:-:S04]  /*1da0*/  IMAD.MOV.U32 R7, RZ, RZ, 0x437c0000 ;  /* 0x437c0000ff077424 */ /* 0x000fc800078e00ff */
[----:B------:R-:W-:-:S04]  /*1db0*/  FFMA.SAT R0, R2, R5, 0.5 ;  /* 0x3f00000002007423 */ /* 0x000fc80000002005 */
[----:B------:R-:W-:-:S04]  /*1dc0*/  FFMA.RM R0, R0, R7, 12582913 ;  /* 0x4b40000100007423 */ /* 0x000fc80000004007 */
[C---:B------:R-:W-:Y:S01]  /*1dd0*/  FADD R5, R0.reuse, -12583039 ;  /* 0xcb40007f00057421 */ /* 0x040fe20000000000 */
[----:B------:R-:W-:Y:S01]  /*1de0*/  IMAD.SHL.U32 R0, R0, 0x800000, RZ ;  /* 0x0080000000007824 */ /* 0x000fe200078e00ff */
[----:B0-----:R-:W-:Y:S01]  /*1df0*/  IADD3 R4, P0, PT, R3, UR4, RZ ;  /* 0x0000000403047c10 */ /* 0x001fe2000ff1e0ff */
[----:B------:R-:W0:Y:S01]  /*1e00*/  LDCU UR4, c[0x0][0x388] ;  /* 0x00007100ff0477ac */ /* 0x000e220008000800 */
[----:B------:R-:W-:-:S04]  /*1e10*/  FFMA R5, R2, 1.4426950216293334961, -R5 ;  /* 0x3fb8aa3b02057823 */ /* 0x000fc80000000805 */
[----:B------:R-:W-:Y:S01]  /*1e20*/  FFMA R2, R2, 1.925963033500011079e-08, R5 ;  /* 0x32a5706002027823 */ /* 0x000fe20000000005 */
[----:B------:R-:W-:-:S03]  /*1e30*/  IADD3.X R5, PT, PT, R10, UR5, RZ, P0, !PT ;  /* 0x000000050a057c10 */ /* 0x000fc600087fe4ff */
[----:B------:R0:W1:Y:S02]  /*1e40*/  MUFU.EX2 R7, R2 ;  /* 0x0000000200077308 */ /* 0x0000640000000800 */
[----:B0-----:R-:W-:-:S04]  /*1e50*/  I2FP.F32.S32 R2, UR4 ;  /* 0x0000000400027c45 */ /* 0x001fc80008201400 */
[----:B------:R-:W-:-:S04]  /*1e60*/  IADD3 R6, PT, PT, R2, 0x1800000, RZ ;  /* 0x0180000002067810 */ /* 0x000fc80007ffe0ff */
[----:B------:R-:W-:Y:S01]  /*1e70*/  LOP3.LUT R6, R6, 0x7f800000, RZ, 0xc0, !PT ;  /* 0x7f80000006067812 */ /* 0x000fe200078ec0ff */
[----:B-1----:R-:W-:-:S03]  /*1e80*/  FMUL R0, R0, R7 ;  /* 0x0000000700007220 */ /* 0x002fc60000400000 */
[----:B------:R-:W-:Y:S02]  /*1e90*/  ISETP.GT.U32.AND P0, PT, R6, 0x1ffffff, PT ;  /* 0x01ffffff0600780c */ /* 0x000fe40003f04070 */
[----:B------:R0:W-:Y:S11]  /*1ea0*/  REDG.E.ADD.F32.FTZ.RN.STRONG.GPU desc[UR10][R4.64], R0 ;  /* 0x00000000040079a6 */ /* 0x0001f6000c12f30a */
[----:B------:R-:W-:Y:S05]  /*1eb0*/  @P0 BRA `(.L_x_37) ;  /* 0x00000000000c0947 */ /* 0x000fea0003800000 */
[----:B------:R-:W-:-:S07]  /*1ec0*/  MOV R6, 0x1ee0 ;  /* 0x00001ee000067802 */ /* 0x000fce0000000f00 */
[----:B0-----:R-:W-:Y:S05]  /*1ed0*/  CALL.REL.NOINC `($__internal_1_$__cuda_sm20_rcp_rn_f32_slowpath) ;  /* 0x0000001800507944 */ /* 0x001fea0003c00000 */
[----:B------:R-:W-:Y:S05]  /*1ee0*/  BRA `(.L_x_38) ;  /* 0x0000000000107947 */ /* 0x000fea0003800000 */
.L_x_37:
[----:B------:R-:W1:Y:S02]  /*1ef0*/  MUFU.RCP R9, R2 ;  /* 0x0000000200097308 */ /* 0x000e640000001000 */
[----:B-1----:R-:W-:-:S04]  /*1f00*/  FFMA R6, R2, R9, -1 ;  /* 0xbf80000002067423 */ /* 0x002fc80000000009 */
[----:B------:R-:W-:-:S04]  /*1f10*/  FADD.FTZ R6, -R6, -RZ ;  /* 0x800000ff06067221 */ /* 0x000fc80000010100 */
[----:B------:R-:W-:-:S07]  /*1f20*/  FFMA R9, R9, R6, R9 ;  /* 0x0000000609097223 */ /* 0x000fce0000000009 */
.L_x_38:
[----:B------:R-:W1:Y:S01]  /*1f30*/  LDC.64 R6, c[0x4][RZ] ;  /* 0x01000000ff067b82 */ /* 0x000e620000000a00 */
[----:B------:R-:W2:Y:S02]  /*1f40*/  LDCU.64 UR4, c[0x0][0x3b0] ;  /* 0x00007600ff0477ac */ /* 0x000ea40008000a00 */
[----:B--2---:R-:W-:-:S04]  /*1f50*/  IADD3 R2, P0, PT, R3, UR4, RZ ;  /* 0x0000000403027c10 */ /* 0x004fc8000ff1e0ff */
[----:B------:R-:W-:Y:S01]  /*1f60*/  IADD3.X R3, PT, PT, R10, UR5, RZ, P0, !PT ;  /* 0x000000050a037c10 */ /* 0x000fe200087fe4ff */
[----:B-1----:R1:W-:Y:S01]  /*1f70*/  REDG.E.ADD.F32.FTZ.RN.STRONG.GPU desc[UR10][R6.64], R9 ;  /* 0x00000009060079a6 */ /* 0x0023e2000c12f30a */
[----:B------:R-:W-:Y:S07]  /*1f80*/  @!P3 EXIT ;  /* 0x000000000000b94d */ /* 0x000fee0003800000 */
[----:B------:R-:W2:Y:S01]  /*1f90*/  LDG.E R2, desc[UR10][R2.64] ;  /* 0x0000000a02027981 */ /* 0x000ea2000c1e1900 */
[----:B------:R-:W3:Y:S01]  /*1fa0*/  LDCU UR5, c[0x0][0x38c] ;  /* 0x00007180ff0577ac */ /* 0x000ee20008000800 */
[----:B------:R-:W-:Y:S01]  /*1fb0*/  UMOV UR4, URZ ;  /* 0x000000ff00047c82 */ /* 0x000fe20008000000 */
[----:B---3--:R-:W-:Y:S02]  /*1fc0*/  UISETP.GE.U32.AND UP0, UPT, UR5, 0x8, UPT ;  /* 0x000000080500788c */ /* 0x008fe4000bf06070 */
[----:B------:R-:W-:Y:S01]  /*1fd0*/  IMAD R14, R14, UR5, RZ ;  /* 0x000000050e0e7c24 */ /* 0x000fe2000f8e02ff */
[----:B------:R-:W-:Y:S02]  /*1fe0*/  ULOP3.LUT UR9, UR5, 0x7, URZ, 0xc0, !UPT ;  /* 0x0000000705097892 */ /* 0x000fe4000f8ec0ff */
[----:B--2---:R-:W-:-:S04]  /*1ff0*/  IMAD R13, R2, UR5, RZ ;  /* 0x00000005020d7c24 */ /* 0x004fc8000f8e02ff */
[----:B------:R-:W-:Y:S06]  /*2000*/  BRA.U !UP0, `(.L_x_39) ;  /* 0x0000000908647547 */ /* 0x000fec000b800000 */
[----:B-1----:R-:W1:Y:S01]  /*2010*/  LDC.64 R6, c[0x0][0x380] ;  /* 0x0000e000ff067b82 */ /* 0x002e620000000a00 */
[----:B------:R-:W2:Y:S01]  /*2020*/  LDCU.64 UR6, c[0x0][0x390] ;  /* 0x00007200ff0677ac */ /* 0x000ea20008000a00 */
[----:B------:R-:W-:Y:S02]  /*2030*/  IMAD.MOV.U32 R12, RZ, RZ, R13 ;  /* 0x000000ffff0c7224 */ /* 0x000fe400078e000d */
[----:B------:R-:W-:Y:S01]  /*2040*/  IMAD.MOV.U32 R3, RZ, RZ, R14 ;  /* 0x000000ffff037224 */ /* 0x000fe200078e000e */
[----:B------:R-:W-:-:S04]  /*2050*/  ULOP3.LUT UR4, UR5, 0x7ffffff8, URZ, 0xc0, !UPT ;  /* 0x7ffffff805047892 */ /* 0x000fc8000f8ec0ff */
[----:B------:R-:W-:Y:S02]  /*2060*/  UIADD3 UR8, UPT, UPT, -UR4, URZ, URZ ;  /* 0x000000ff04087290 */ /* 0x000fe4000fffe1ff */
[----:B--2---:R-:W-:-:S04]  /*2070*/  UIADD3 UR5, UP0, UPT, UR6, 0x10, URZ ;  /* 0x0000001006057890 */ /* 0x004fc8000ff1e0ff */
[----:B------:R-:W-:-:S12]  /*2080*/  UIADD3.X UR6, UPT, UPT, URZ, UR7, URZ, UP0, !UPT ;  /* 0x00000007ff067290 */ /* 0x000fd800087fe4ff */
.L_x_56:
[----:B------:R-:W2:Y:S01]  /*2090*/  LDG.E R17, desc[UR10][R4.64] ;  /* 0x0000000a04117981 */ /* 0x000ea2000c1e1900 */
[----:B-1----:R-:W-:-:S05]  /*20a0*/  IMAD.WIDE R8, R3, 0x4, R6 ;  /* 0x0000000403087825 */ /* 0x002fca00078e0206 */
[----:B------:R1:W5:Y:S01]  /*20b0*/  LDG.E R22, desc[UR10][R8.64] ;  /* 0x0000000a08167981 */ /* 0x000362000c1e1900 */
[----:B------:R-:W-:Y:S01]  /*20c0*/  MOV R10, UR5 ;  /* 0x00000005000a7c02 */ /* 0x000fe20008000f00 */
[----:B------:R-:W-:Y:S01]  /*20d0*/  BSSY.RECONVERGENT B2, `(.L_x_40) ;  /* 0x000000e000027945 */ /* 0x000fe20003800200 */
[----:B--2---:R-:W2:Y:S08]  /*20e0*/  MUFU.RCP R2, R17 ;  /* 0x0000001100027308 */ /* 0x004eb00000001000 */
[----:B------:R-:W3:Y:S01]  /*20f0*/  FCHK P0, R0, R17 ;  /* 0x0000001100007302 */ /* 0x000ee20000000000 */
[----:B--2---:R-:W-:-:S04]  /*2100*/  FFMA R11, -R17, R2, 1 ;  /* 0x3f800000110b7423 */ /* 0x004fc80000000102 */
[----:B------:R-:W-:Y:S01]  /*2110*/  FFMA R15, R2, R11, R2 ;  /* 0x0000000b020f7223 */ /* 0x000fe20000000002 */
[----:B------:R-:W-:-:S03]  /*2120*/  IMAD.U32 R11, RZ, RZ, UR6 ;  /* 0x00000006ff0b7e24 */ /* 0x000fc6000f8e00ff */
[----:B------:R-:W-:Y:S01]  /*2130*/  FFMA R2, R0, R15, RZ ;  /* 0x0000000f00027223 */ /* 0x000fe200000000ff */
[----:B------:R-:W-:-:S04]  /*2140*/  IMAD.WIDE R10, R12, 0x4, R10 ;  /* 0x000000040c0a7825 */ /* 0x000fc800078e020a */
[----:B------:R-:W-:-:S04]  /*2150*/  FFMA R16, -R17, R2, R0 ;  /* 0x0000000211107223 */ /* 0x000fc80000000100 */
[----:B------:R-:W-:Y:S01]  /*2160*/  FFMA R2, R15, R16, R2 ;  /* 0x000000100f027223 */ /* 0x000fe20000000002 */
[----:B-1-3--:R-:W-:Y:S06]  /*2170*/  @!P0 BRA `(.L_x_41) ;  /* 0x00000000000c8947 */ /* 0x00afec0003800000 */
[----:B------:R-:W-:Y:S01]  /*2180*/  IMAD.MOV.U32 R2, RZ, RZ, R17 ;  /* 0x000000ffff027224 */ /* 0x000fe200078e0011 */
[----:B------:R-:W-:-:S07]  /*2190*/  MOV R16, 0x21b0 ;  /* 0x000021b000107802 */ /* 0x000fce0000000f00 */
[----:B0----5:R-:W-:Y:S05]  /*21a0*/  CALL.REL.NOINC `($__internal_2_$__cuda_sm3x_div_rn_noftz_f32_slowpath) ;  /* 0x00000018006c7944 */ /* 0x021fea0003c00000 */
.L_x_41:
[----:B------:R-:W-:Y:S05]  /*21b0*/  BSYNC.RECONVERGENT B2 ;  /* 0x0000000000027941 */ /* 0x000fea0003800200 */
.L_x_40:
[----:B-----5:R-:W-:-:S05]  /*21c0*/  FMUL R15, R22, R2 ;  /* 0x00000002160f7220 */ /* 0x020fca0000400000 */
[----:B------:R1:W-:Y:S04]  /*21d0*/  REDG.E.ADD.F32.FTZ.RN.STRONG.GPU desc[UR10][R10.64+-0x10], R15 ;  /* 0xfffff00f0a0079a6 */ /* 0x0003e8000c12f30a */
[----:B------:R-:W2:Y:S04]  /*21e0*/  LDG.E R19, desc[UR10][R4.64] ;  /* 0x0000000a04137981 */ /* 0x000ea8000c1e1900 */
[----:B------:R1:W5:Y:S01]  /*21f0*/  LDG.E R22, desc[UR10][R8.64+0x4] ;  /* 0x0000040a08167981 */ /* 0x000362000c1e1900 */
[----:B------:R-:W-:Y:S01]  /*2200*/  BSSY.RECONVERGENT B2, `(.L_x_42) ;  /* 0x000000c000027945 */ /* 0x000fe20003800200 */
[----:B--2---:R-:W2:Y:S08]  /*2210*/  MUFU.RCP R2, R19 ;  /* 0x0000001300027308 */ /* 0x004eb00000001000 */
[----:B------:R-:W3:Y:S01]  /*2220*/  FCHK P0, R0, R19 ;  /* 0x0000001300007302 */ /* 0x000ee20000000000 */
[----:B--2---:R-:W-:-:S04]  /*2230*/  FFMA R17, -R19, R2, 1 ;  /* 0x3f80000013117423 */ /* 0x004fc80000000102 */
[----:B------:R-:W-:-:S04]  /*2240*/  FFMA R17, R2, R17, R2 ;  /* 0x0000001102117223 */ /* 0x000fc80000000002 */
[----:B------:R-:W-:-:S04]  /*2250*/  FFMA R2, R0, R17, RZ ;  /* 0x0000001100027223 */ /* 0x000fc800000000ff */
[----:B------:R-:W-:-:S04]  /*2260*/  FFMA R16, -R19, R2, R0 ;  /* 0x0000000213107223 */ /* 0x000fc80000000100 */
[----:B------:R-:W-:Y:S01]  /*2270*/  FFMA R2, R17, R16, R2 ;  /* 0x0000001011027223 */ /* 0x000fe20000000002 */
[----:B-1-3--:R-:W-:Y:S06]  /*2280*/  @!P0 BRA `(.L_x_43) ;  /* 0x00000000000c8947 */ /* 0x00afec0003800000 */
[----:B------:R-:W-:Y:S02]  /*2290*/  MOV R2, R19 ;  /* 0x0000001300027202 */ /* 0x000fe40000000f00 */
[----:B------:R-:W-:-:S07]  /*22a0*/  MOV R16, 0x22c0 ;  /* 0x000022c000107802 */ /* 0x000fce0000000f00 */
[----:B0----5:R-:W-:Y:S05]  /*22b0*/  CALL.REL.NOINC `($__internal_2_$__cuda_sm3x_div_rn_noftz_f32_slowpath) ;  /* 0x0000001800287944 */ /* 0x021fea0003c00000 */
.L_x_43:
[----:B------:R-:W-:Y:S05]  /*22c0*/  BSYNC.RECONVERGENT B2 ;  /* 0x0000000000027941 */ /* 0x000fea0003800200 */
.L_x_42:
        /* <DEDUP_REMOVED lines=13> */
[----:B------:R-:W-:Y:S01]  /*23a0*/  IMAD.MOV.U32 R2, RZ, RZ, R19 ;  /* 0x000000ffff027224 */ /* 0x000fe200078e0013 */
[----:B------:R-:W-:-:S07]  /*23b0*/  MOV R16, 0x23d0 ;  /* 0x000023d000107802 */ /* 0x000fce0000000f00 */
[----:B0----5:R-:W-:Y:S05]  /*23c0*/  CALL.REL.NOINC `($__internal_2_$__cuda_sm3x_div_rn_noftz_f32_slowpath) ;  /* 0x0000001400e47944 */ /* 0x021fea0003c00000 */
.L_x_45:
[----:B------:R-:W-:Y:S05]  /*23d0*/  BSYNC.RECONVERGENT B2 ;  /* 0x0000000000027941 */ /* 0x000fea0003800200 */
.L_x_44:
        /* <DEDUP_REMOVED lines=16> */
.L_x_47:
[----:B------:R-:W-:Y:S05]  /*24e0*/  BSYNC.RECONVERGENT B2 ;  /* 0x0000000000027941 */ /* 0x000fea0003800200 */
.L_x_46:
        /* <DEDUP_REMOVED lines=16> */
.L_x_49:
[----:B------:R-:W-:Y:S05]  /*25f0*/  BSYNC.RECONVERGENT B2 ;  /* 0x0000000000027941 */ /* 0x000fea0003800200 */
.L_x_48:
        /* <DEDUP_REMOVED lines=16> */
.L_x_51:
[----:B------:R-:W-:Y:S05]  /*2700*/  BSYNC.RECONVERGENT B2 ;  /* 0x0000000000027941 */ /* 0x000fea0003800200 */
.L_x_50:
        /* <DEDUP_REMOVED lines=16> */
.L_x_53:
[----:B------:R-:W-:Y:S05]  /*2810*/  BSYNC.RECONVERGENT B2 ;  /* 0x0000000000027941 */ /* 0x000fea0003800200 */
.L_x_52:
        /* <DEDUP_REMOVED lines=16> */
.L_x_55:
[----:B------:R-:W-:Y:S05]  /*2920*/  BSYNC.RECONVERGENT B2 ;  /* 0x0000000000027941 */ /* 0x000fea0003800200 */
.L_x_54:
[----:B-----5:R-:W-:-:S05]  /*2930*/  FMUL R9, R8, R2 ;  /* 0x0000000208097220 */ /* 0x020fca0000400000 */
[----:B------:R2:W-:Y:S01]  /*2940*/  REDG.E.ADD.F32.FTZ.RN.STRONG.GPU desc[UR10][R10.64+0xc], R9 ;  /* 0x00000c090a0079a6 */ /* 0x0005e2000c12f30a */
[----:B------:R-:W-:Y:S01]  /*2950*/  UIADD3 UR8, UPT, UPT, UR8, 0x8, URZ ;  /* 0x0000000808087890 */ /* 0x000fe2000fffe0ff */
[----:B------:R-:W-:Y:S02]  /*2960*/  VIADD R3, R3, 0x8 ;  /* 0x0000000803037836 */ /* 0x000fe40000000000 */
[----:B------:R-:W-:Y:S01]  /*2970*/  VIADD R12, R12, 0x8 ;  /* 0x000000080c0c7836 */ /* 0x000fe20000000000 */
[----:B------:R-:W-:-:S09]  /*2980*/  UISETP.NE.AND UP0, UPT, UR8, URZ, UPT ;  /* 0x000000ff0800728c */ /* 0x000fd2000bf05270 */
[----:B--2---:R-:W-:Y:S05]  /*2990*/  BRA.U UP0, `(.L_x_56) ;  /* 0xfffffff500bc7547 */ /* 0x004fea000b83ffff */
.L_x_39:
[----:B------:R-:W-:-:S13]  /*29a0*/  ISETP.NE.AND P0, PT, RZ, UR9, PT ;  /* 0x00000009ff007c0c */ /* 0x000fda000bf05270 */
[----:B------:R-:W-:Y:S05]  /*29b0*/  @!P0 EXIT ;  /* 0x000000000000894d */ /* 0x000fea0003800000 */
[----:B------:R-:W2:Y:S01]  /*29c0*/  LDCU UR5, c[0x0][0x38c] ;  /* 0x00007180ff0577ac */ /* 0x000ea20008000800 */
[----:B------:R-:W-:Y:S02]  /*29d0*/  UISETP.GE.U32.AND UP0, UPT, UR9, 0x4, UPT ;  /* 0x000000040900788c */ /* 0x000fe4000bf06070 */
[----:B--2---:R-:W-:-:S07]  /*29e0*/  ULOP3.LUT UR5, UR5, 0x3, URZ, 0xc0, !UPT ;  /* 0x0000000305057892 */ /* 0x004fce000f8ec0ff */
[----:B------:R-:W-:Y:S05]  /*29f0*/  BRA.U !UP0, `(.L_x_57) ;  /* 0x00000005082c7547 */ /* 0x000fea000b800000 */
[----:B------:R-:W2:Y:S01]  /*2a00*/  LDG.E R11, desc[UR10][R4.64] ;  /* 0x0000000a040b7981 */ /* 0x000ea2000c1e1900 */
[----:B-1----:R-:W1:Y:S01]  /*2a10*/  LDC.64 R8, c[0x0][0x380] ;  /* 0x0000e000ff087b82 */ /* 0x002e620000000a00 */
[----:B------:R-:W-:-:S05]  /*2a20*/  IADD3 R3, PT, PT, R14, UR4, RZ ;  /* 0x000000040e037c10 */ /* 0x000fca000fffe0ff */
[----:B-1----:R-:W-:-:S05]  /*2a30*/  IMAD.WIDE R8, R3, 0x4, R8 ;  /* 0x0000000403087825 */ /* 0x002fca00078e0208 */
        /* <DEDUP_REMOVED lines=13> */
.L_x_59:
[----:B------:R-:W-:Y:S05]  /*2b10*/  BSYNC.RECONVERGENT B2 ;  /* 0x0000000000027941 */ /* 0x000fea0003800200 */
.L_x_58:
[----:B------:R-:W1:Y:S01]  /*2b20*/  LDC.64 R6, c[0x0][0x390] ;  /* 0x0000e400ff067b82 */ /* 0x000e620000000a00 */
[----:B------:R-:W-:Y:S02]  /*2b30*/  VIADD R15, R13, UR4 ;  /* 0x000000040d0f7c36 */ /* 0x000fe40008000000 */
[----:B-----5:R-:W-:Y:S02]  /*2b40*/  FMUL R11, R3, R2 ;  /* 0x00000002030b7220 */ /* 0x020fe40000400000 */
[----:B-1----:R-:W-:-:S05]  /*2b50*/  IMAD.WIDE R6, R15, 0x4, R6 ;  /* 0x000000040f067825 */ /* 0x002fca00078e0206 */
        /* <DEDUP_REMOVED lines=15> */
.L_x_61:
[----:B------:R-:W-:Y:S05]  /*2c50*/  BSYNC.RECONVERGENT B2 ;  /* 0x0000000000027941 */ /* 0x000fea0003800200 */
.L_x_60:
        /* <DEDUP_REMOVED lines=16> */
.L_x_63:
[----:B------:R-:W-:Y:S05]  /*2d60*/  BSYNC.RECONVERGENT B2 ;  /* 0x0000000000027941 */ /* 0x000fea0003800200 */
.L_x_62:
        /* <DEDUP_REMOVED lines=16> */
.L_x_65:
[----:B------:R-:W-:Y:S05]  /*2e70*/  BSYNC.RECONVERGENT B2 ;  /* 0x0000000000027941 */ /* 0x000fea0003800200 */
.L_x_64:
[----:B-----5:R-:W-:-:S05]  /*2e80*/  FMUL R3, R3, R2 ;  /* 0x0000000203037220 */ /* 0x020fca0000400000 */
[----:B------:R2:W-:Y:S01]  /*2e90*/  REDG.E.ADD.F32.FTZ.RN.STRONG.GPU desc[UR10][R6.64+0xc], R3 ;  /* 0x00000c03060079a6 */ /* 0x0005e2000c12f30a */
[----:B------:R-:W-:-:S12]  /*2ea0*/  UIADD3 UR4, UPT, UPT, UR4, 0x4, URZ ;  /* 0x0000000404047890 */ /* 0x000fd8000fffe0ff */
.L_x_57:
[----:B------:R-:W-:-:S13]  /*2eb0*/  ISETP.NE.AND P0, PT, RZ, UR5, PT ;  /* 0x00000005ff007c0c */ /* 0x000fda000bf05270 */
[----:B------:R-:W-:Y:S05]  /*2ec0*/  @!P0 EXIT ;  /* 0x000000000000894d */ /* 0x000fea0003800000 */
[----:B------:R-:W-:-:S09]  /*2ed0*/  UISETP.NE.AND UP0, UPT, UR5, 0x1, UPT ;  /* 0x000000010500788c */ /* 0x000fd2000bf05270 */
[----:B------:R-:W-:Y:S05]  /*2ee0*/  BRA.U !UP0, `(.L_x_66) ;  /* 0x0000000108a47547 */ /* 0x000fea000b800000 */
[----:B------:R-:W3:Y:S01]  /*2ef0*/  LDG.E R11, desc[UR10][R4.64] ;  /* 0x0000000a040b7981 */ /* 0x000ee2000c1e1900 */
[----:B-1----:R-:W1:Y:S01]  /*2f00*/  LDC.64 R8, c[0x0][0x380] ;  /* 0x0000e000ff087b82 */ /* 0x002e620000000a00 */
[----:B--2---:R-:W-:-:S05]  /*2f10*/  IADD3 R3, PT, PT, R14, UR4, RZ ;  /* 0x000000040e037c10 */ /* 0x004fca000fffe0ff */
[----:B-1----:R-:W-:-:S05]  /*2f20*/  IMAD.WIDE R8, R3, 0x4, R8 ;  /* 0x0000000403087825 */ /* 0x002fca00078e0208 */
[----:B------:R1:W5:Y:S01]  /*2f30*/  LDG.E R3, desc[UR10][R8.64] ;  /* 0x0000000a08037981 */ /* 0x000362000c1e1900 */
[----:B------:R-:W-:Y:S01]  /*2f40*/  BSSY.RECONVERGENT B2, `(.L_x_67) ;  /* 0x000000c000027945 */ /* 0x000fe20003800200 */
[----:B---3--:R-:W2:Y:S08]  /*2f50*/  MUFU.RCP R2, R11 ;  /* 0x0000000b00027308 */ /* 0x008eb00000001000 */
        /* <DEDUP_REMOVED lines=10> */
.L_x_68:
[----:B------:R-:W-:Y:S05]  /*3000*/  BSYNC.RECONVERGENT B2 ;  /* 0x0000000000027941 */ /* 0x000fea0003800200 */
.L_x_67:
[----:B------:R-:W1:Y:S01]  /*3010*/  LDC.64 R6, c[0x0][0x390] ;  /* 0x0000e400ff067b82 */ /* 0x000e620000000a00 */
[----:B------:R-:W-:Y:S01]  /*3020*/  IADD3 R15, PT, PT, R13, UR4, RZ ;  /* 0x000000040d0f7c10 */ /* 0x000fe2000fffe0ff */
[----:B-----5:R-:W-:-:S04]  /*3030*/  FMUL R11, R3, R2 ;  /* 0x00000002030b7220 */ /* 0x020fc80000400000 */
        /* <DEDUP_REMOVED lines=16> */
.L_x_70:
[----:B------:R-:W-:Y:S05]  /*3140*/  BSYNC.RECONVERGENT B2 ;  /* 0x0000000000027941 */ /* 0x000fea0003800200 */
.L_x_69:
[----:B-----5:R-:W-:-:S05]  /*3150*/  FMUL R3, R3, R2 ;  /* 0x0000000203037220 */ /* 0x020fca0000400000 */
[----:B------:R3:W-:Y:S01]  /*3160*/  REDG.E.ADD.F32.FTZ.RN.STRONG.GPU desc[UR10][R6.64+0x4], R3 ;  /* 0x00000403060079a6 */ /* 0x0007e2000c12f30a */
[----:B------:R-:W-:-:S12]  /*3170*/  UIADD3 UR4, UPT, UPT, UR4, 0x2, URZ ;  /* 0x0000000204047890 */ /* 0x000fd8000fffe0ff */
.L_x_66:
[----:B------:R-:W4:Y:S02]  /*3180*/  LDC R2, c[0x0][0x38c] ;  /* 0x0000e300ff027b82 */ /* 0x000f240000000800 */
[----:B----4-:R-:W-:-:S04]  /*3190*/  LOP3.LUT R2, R2, 0x1, RZ, 0xc0, !PT ;  /* 0x0000000102027812 */ /* 0x010fc800078ec0ff */
[----:B------:R-:W-:-:S13]  /*31a0*/  ISETP.NE.U32.AND P0, PT, R2, 0x1, PT ;  /* 0x000000010200780c */ /* 0x000fda0003f05070 */
[----:B------:R-:W-:Y:S05]  /*31b0*/  @P0 EXIT ;  /* 0x000000000000094d */ /* 0x000fea0003800000 */
[----:B0-----:R-:W4:Y:S01]  /*31c0*/  LDG.E R5, desc[UR10][R4.64] ;  /* 0x0000000a04057981 */ /* 0x001f22000c1e1900 */
[----:B--23--:R-:W0:Y:S01]  /*31d0*/  LDC.64 R2, c[0x0][0x380] ;  /* 0x0000e000ff027b82 */ /* 0x00ce220000000a00 */
[----:B-1----:R-:W-:Y:S01]  /*31e0*/  IADD3 R7, PT, PT, R14, UR4, RZ ;  /* 0x000000040e077c10 */ /* 0x002fe2000fffe0ff */
[----:B------:R-:W-:Y:S04]  /*31f0*/  BSSY.RECONVERGENT B2, `(.L_x_71) ;  /* 0x000000e000027945 */ /* 0x000fe80003800200 */
[----:B0-----:R-:W-:-:S06]  /*3200*/  IMAD.WIDE R2, R7, 0x4, R2 ;  /* 0x0000000407027825 */ /* 0x001fcc00078e0202 */
[----:B------:R0:W5:Y:S01]  /*3210*/  LDG.E R3, desc[UR10][R2.64] ;  /* 0x0000000a02037981 */ /* 0x000162000c1e1900 */
[----:B----4-:R-:W1:Y:S08]  /*3220*/  MUFU.RCP R6, R5 ;  /* 0x0000000500067308 */ /* 0x010e700000001000 */
[----:B------:R-:W2:Y:S01]  /*3230*/  FCHK P0, R0, R5 ;  /* 0x0000000500007302 */ /* 0x000ea20000000000 */
[----:B-1----:R-:W-:-:S04]  /*3240*/  FFMA R7, -R5, R6, 1 ;  /* 0x3f80000005077423 */ /* 0x002fc80000000106 */
[----:B------:R-:W-:-:S04]  /*3250*/  FFMA R7, R6, R7, R6 ;  /* 0x0000000706077223 */ /* 0x000fc80000000006 */
[----:B------:R-:W-:-:S04]  /*3260*/  FFMA R6, R0, R7, RZ ;  /* 0x0000000700067223 */ /* 0x000fc800000000ff */
[----:B------:R-:W-:-:S04]  /*3270*/  FFMA R8, -R5, R6, R0 ;  /* 0x0000000605087223 */ /* 0x000fc80000000100 */
[----:B0-----:R-:W-:Y:S01]  /*3280*/  FFMA R2, R7, R8, R6 ;  /* 0x0000000807027223 */ /* 0x001fe20000000006 */
[----:B--2---:R-:W-:Y:S06]  /*3290*/  @!P0 BRA `(.L_x_72) ;  /* 0x00000000000c8947 */ /* 0x004fec0003800000 */
[----:B------:R-:W-:Y:S01]  /*32a0*/  IMAD.MOV.U32 R2, RZ, RZ, R5 ;  /* 0x000000ffff027224 */ /* 0x000fe200078e0005 */
[----:B------:R-:W-:-:S07]  /*32b0*/  MOV R16, 0x32d0 ;  /* 0x000032d000107802 */ /* 0x000fce0000000f00 */
[----:B-----5:R-:W-:Y:S05]  /*32c0*/  CALL.REL.NOINC `($__internal_2_$__cuda_sm3x_div_rn_noftz_f32_slowpath) ;  /* 0x0000000800247944 */ /* 0x020fea0003c00000 */
.L_x_72:
[----:B------:R-:W-:Y:S05]  /*32d0*/  BSYNC.RECONVERGENT B2 ;  /* 0x0000000000027941 */ /* 0x000fea0003800200 */
.L_x_71:
[----:B------:R-:W0:Y:S01]  /*32e0*/  LDC.64 R4, c[0x0][0x390] ;  /* 0x0000e400ff047b82 */ /* 0x000e220000000a00 */
[----:B------:R-:W-:Y:S01]  /*32f0*/  IADD3 R13, PT, PT, R13, UR4, RZ ;  /* 0x000000040d0d7c10 */ /* 0x000fe2000fffe0ff */
[----:B-----5:R-:W-:-:S04]  /*3300*/  FMUL R7, R3, R2 ;  /* 0x0000000203077220 */ /* 0x020fc80000400000 */
[----:B0-----:R-:W-:-:S05]  /*3310*/  IMAD.WIDE R2, R13, 0x4, R4 ;  /* 0x000000040d027825 */ /* 0x001fca00078e0204 */
[----:B------:R-:W-:Y:S01]  /*3320*/  REDG.E.ADD.F32.FTZ.RN.STRONG.GPU desc[UR10][R2.64], R7 ;  /* 0x00000007020079a6 */ /* 0x000fe2000c12f30a */
[----:B------:R-:W-:Y:S05]  /*3330*/  EXIT ;  /* 0x000000000000794d */ /* 0x000fea0003800000 */
        .weak           $__internal_0_$__cuda_sm20_div_s64
        .type           $__internal_0_$__cuda_sm20_div_s64,@function
        .size           $__internal_0_$__cuda_sm20_div_s64,($__internal_1_$__cuda_sm20_rcp_rn_f32_slowpath - $__internal_0_$__cuda_sm20_div_s64)
$__internal_0_$__cuda_sm20_div_s64:
[----:B------:R-:W0:Y:S01]  /*3340*/  LDCU UR8, c[0x0][0x388] ;  /* 0x00007100ff0877ac */ /* 0x000e220008000800 */
[----:B------:R-:W-:Y:S01]  /*3350*/  ISETP.GE.AND P3, PT, R3, RZ, PT ;  /* 0x000000ff0300720c */ /* 0x000fe20003f66270 */
[----:B------:R-:W-:Y:S02]  /*3360*/  UISETP.GE.AND UP0, UPT, UR6, URZ, UPT ;  /* 0x000000ff0600728c */ /* 0x000fe4000bf06270 */
[----:B0-----:R-:W-:-:S04]  /*3370*/  UIADD3 UR4, UP1, UPT, URZ, -UR8, URZ ;  /* 0x80000008ff047290 */ /* 0x001fc8000ff3e0ff */
[----:B------:R-:W-:Y:S02]  /*3380*/  UIADD3.X UR5, UPT, UPT, URZ, ~UR6, URZ, UP1, !UPT ;  /* 0x80000006ff057290 */ /* 0x000fe40008ffe4ff */
[----:B------:R-:W-:Y:S02]  /*3390*/  USEL UR4, UR4, UR8, !UP0 ;  /* 0x0000000804047287 */ /* 0x000fe4000c000000 */
[----:B------:R-:W-:-:S09]  /*33a0*/  USEL UR5, UR5, UR6, !UP0 ;  /* 0x0000000605057287 */ /* 0x000fd2000c000000 */
[----:B------:R-:W0:Y:S08]  /*33b0*/  I2F.U64.RP R8, UR4 ;  /* 0x0000000400087d12 */ /* 0x000e300008309000 */
[----:B0-----:R-:W0:Y:S02]  /*33c0*/  MUFU.RCP R8, R8 ;  /* 0x0000000800087308 */ /* 0x001e240000001000 */
[----:B0-----:R-:W-:-:S06]  /*33d0*/  VIADD R4, R8, 0x1ffffffe ;  /* 0x1ffffffe08047836 */ /* 0x001fcc0000000000 */
[----:B------:R-:W0:Y:S02]  /*33e0*/  F2I.U64.TRUNC R4, R4 ;  /* 0x0000000400047311 */ /* 0x000e24000020d800 */
[----:B0-----:R-:W-:-:S04]  /*33f0*/  IMAD.WIDE.U32 R6, R4, UR4, RZ ;  /* 0x0000000404067c25 */ /* 0x001fc8000f8e00ff */
[----:B------:R-:W-:Y:S01]  /*3400*/  IMAD R7, R4, UR5, R7 ;  /* 0x0000000504077c24 */ /* 0x000fe2000f8e0207 */
[----:B------:R-:W-:-:S03]  /*3410*/  IADD3 R9, P0, PT, RZ, -R6, RZ ;  /* 0x80000006ff097210 */ /* 0x000fc60007f1e0ff */
[----:B------:R-:W-:Y:S02]  /*3420*/  IMAD R7, R5, UR4, R7 ;  /* 0x0000000405077c24 */ /* 0x000fe4000f8e0207 */
[----:B------:R-:W-:-:S03]  /*3430*/  IMAD.HI.U32 R6, R4, R9, RZ ;  /* 0x0000000904067227 */ /* 0x000fc600078e00ff */
[----:B------:R-:W-:Y:S01]  /*3440*/  IADD3.X R11, PT, PT, RZ, ~R7, RZ, P0, !PT ;  /* 0x80000007ff0b7210 */ /* 0x000fe200007fe4ff */
[----:B------:R-:W-:-:S04]  /*3450*/  IMAD.MOV.U32 R7, RZ, RZ, R4 ;  /* 0x000000ffff077224 */ /* 0x000fc800078e0004 */
[----:B------:R-:W-:-:S04]  /*3460*/  IMAD.WIDE.U32 R6, P0, R4, R11, R6 ;  /* 0x0000000b04067225 */ /* 0x000fc80007800006 */
[C---:B------:R-:W-:Y:S02]  /*3470*/  IMAD R13, R5.reuse, R11, RZ ;  /* 0x0000000b050d7224 */ /* 0x040fe400078e02ff */
[----:B------:R-:W-:-:S04]  /*3480*/  IMAD.HI.U32 R6, P1, R5, R9, R6 ;  /* 0x0000000905067227 */ /* 0x000fc80007820006 */
[----:B------:R-:W-:Y:S01]  /*3490*/  IMAD.HI.U32 R11, R5, R11, RZ ;  /* 0x0000000b050b7227 */ /* 0x000fe200078e00ff */
[----:B------:R-:W-:-:S04]  /*34a0*/  IADD3 R7, P2, PT, R13, R6, RZ ;  /* 0x000000060d077210 */ /* 0x000fc80007f5e0ff */
[----:B------:R-:W-:Y:S01]  /*34b0*/  IADD3.X R6, PT, PT, R11, R5, RZ, P0, !PT ;  /* 0x000000050b067210 */ /* 0x000fe200007fe4ff */
[----:B------:R-:W-:-:S03]  /*34c0*/  IMAD.WIDE.U32 R4, R7, UR4, RZ ;  /* 0x0000000407047c25 */ /* 0x000fc6000f8e00ff */
[----:B------:R-:W-:Y:S01]  /*34d0*/  IADD3.X R9, PT, PT, RZ, RZ, R6, P2, P1 ;  /* 0x000000ffff097210 */ /* 0x000fe200017e2406 */
[----:B------:R-:W-:Y:S01]  /*34e0*/  IMAD R6, R7, UR5, R5 ;  /* 0x0000000507067c24 */ /* 0x000fe2000f8e0205 */
[----:B------:R-:W-:Y:S02]  /*34f0*/  IADD3 R11, P0, PT, RZ, -R4, RZ ;  /* 0x80000004ff0b7210 */ /* 0x000fe40007f1e0ff */
[----:B------:R-:W-:Y:S01]  /*3500*/  IADD3 R5, P4, PT, RZ, -R2, RZ ;  /* 0x80000002ff057210 */ /* 0x000fe20007f9e0ff */
[----:B------:R-:W-:Y:S02]  /*3510*/  IMAD R4, R9, UR4, R6 ;  /* 0x0000000409047c24 */ /* 0x000fe4000f8e0206 */
[----:B------:R-:W-:-:S04]  /*3520*/  IMAD.HI.U32 R6, R7, R11, RZ ;  /* 0x0000000b07067227 */ /* 0x000fc800078e00ff */
[----:B------:R-:W-:-:S04]  /*3530*/  IMAD.X R4, RZ, RZ, ~R4, P0 ;  /* 0x000000ffff047224 */ /* 0x000fc800000e0e04 */
[----:B------:R-:W-:-:S04]  /*3540*/  IMAD.WIDE.U32 R6, P0, R7, R4, R6 ;  /* 0x0000000407067225 */ /* 0x000fc80007800006 */
[C---:B------:R-:W-:Y:S02]  /*3550*/  IMAD R8, R9.reuse, R4, RZ ;  /* 0x0000000409087224 */ /* 0x040fe400078e02ff */
[----:B------:R-:W-:Y:S01]  /*3560*/  IMAD.HI.U32 R7, P1, R9, R11, R6 ;  /* 0x0000000b09077227 */ /* 0x000fe20007820006 */
[----:B------:R-:W-:-:S03]  /*3570*/  SEL R6, R5, R2, !P3 ;  /* 0x0000000205067207 */ /* 0x000fc60005800000 */
[----:B------:R-:W-:Y:S01]  /*3580*/  HFMA2 R5, -RZ, RZ, 0, 0 ;  /* 0x00000000ff057431 */ /* 0x000fe200000001ff */
[----:B------:R-:W-:Y:S01]  /*3590*/  IADD3.X R2, PT, PT, RZ, ~R3, RZ, P4, !PT ;  /* 0x80000003ff027210 */ /* 0x000fe200027fe4ff */
[----:B------:R-:W-:Y:S01]  /*35a0*/  IMAD.HI.U32 R4, R9, R4, RZ ;  /* 0x0000000409047227 */ /* 0x000fe200078e00ff */
[----:B------:R-:W-:Y:S02]  /*35b0*/  IADD3 R7, P2, PT, R8, R7, RZ ;  /* 0x0000000708077210 */ /* 0x000fe40007f5e0ff */
[----:B------:R-:W-:Y:S01]  /*35c0*/  SEL R8, R2, R3, !P3 ;  /* 0x0000000302087207 */ /* 0x000fe20005800000 */
[----:B------:R-:W-:Y:S02]  /*35d0*/  IMAD.X R9, R4, 0x1, R9, P0 ;  /* 0x0000000104097824 */ /* 0x000fe400000e0609 */
[----:B------:R-:W-:-:S03]  /*35e0*/  IMAD.HI.U32 R4, R7, R6, RZ ;  /* 0x0000000607047227 */ /* 0x000fc600078e00ff */
[----:B------:R-:W-:Y:S01]  /*35f0*/  IADD3.X R9, PT, PT, RZ, RZ, R9, P2, P1 ;  /* 0x000000ffff097210 */ /* 0x000fe200017e2409 */
[----:B------:R-:W-:-:S04]  /*3600*/  IMAD.WIDE.U32 R4, R7, R8, R4 ;  /* 0x0000000807047225 */ /* 0x000fc800078e0004 */
[C---:B------:R-:W-:Y:S02]  /*3610*/  IMAD R7, R9.reuse, R8, RZ ;  /* 0x0000000809077224 */ /* 0x040fe400078e02ff */
[----:B------:R-:W-:-:S04]  /*3620*/  IMAD.HI.U32 R4, P0, R9, R6, R4 ;  /* 0x0000000609047227 */ /* 0x000fc80007800004 */
[----:B------:R-:W-:Y:S01]  /*3630*/  IMAD.HI.U32 R2, R9, R8, RZ ;  /* 0x0000000809027227 */ /* 0x000fe200078e00ff */
[----:B------:R-:W-:-:S03]  /*3640*/  IADD3 R7, P1, PT, R7, R4, RZ ;  /* 0x0000000407077210 */ /* 0x000fc60007f3e0ff */
[----:B------:R-:W-:Y:S02]  /*3650*/  IMAD.X R2, RZ, RZ, R2, P0 ;  /* 0x000000ffff027224 */ /* 0x000fe400000e0602 */
[----:B------:R-:W-:-:S03]  /*3660*/  IMAD.WIDE.U32 R4, R7, UR4, RZ ;  /* 0x0000000407047c25 */ /* 0x000fc6000f8e00ff */
[----:B------:R-:W-:Y:S01]  /*3670*/  IADD3.X R2, PT, PT, RZ, R2, RZ, P1, !PT ;  /* 0x00000002ff027210 */ /* 0x000fe20000ffe4ff */
[----:B------:R-:W-:Y:S01]  /*3680*/  IMAD R5, R7, UR5, R5 ;  /* 0x0000000507057c24 */ /* 0x000fe2000f8e0205 */
[----:B------:R-:W-:-:S03]  /*3690*/  IADD3 R9, P1, PT, -R4, R6, RZ ;  /* 0x0000000604097210 */ /* 0x000fc60007f3e1ff */
[----:B------:R-:W-:Y:S01]  /*36a0*/  IMAD R2, R2, UR4, R5 ;  /* 0x0000000402027c24 */ /* 0x000fe2000f8e0205 */
[----:B------:R-:W-:-:S03]  /*36b0*/  ISETP.GE.U32.AND P0, PT, R9, UR4, PT ;  /* 0x0000000409007c0c */ /* 0x000fc6000bf06070 */
[----:B------:R-:W-:Y:S01]  /*36c0*/  IMAD.X R6, R8, 0x1, ~R2, P1 ;  /* 0x0000000108067824 */ /* 0x000fe200008e0e02 */
[----:B------:R-:W-:Y:S02]  /*36d0*/  IADD3 R4, P1, PT, R9, -UR4, RZ ;  /* 0x8000000409047c10 */ /* 0x000fe4000ff3e0ff */
[----:B------:R-:W-:Y:S02]  /*36e0*/  IADD3 R2, PT, PT, R7, 0x1, RZ ;  /* 0x0000000107027810 */ /* 0x000fe40007ffe0ff */
[C---:B------:R-:W-:Y:S02]  /*36f0*/  ISETP.GE.U32.AND.EX P0, PT, R6.reuse, UR5, PT, P0 ;  /* 0x0000000506007c0c */ /* 0x040fe4000bf06100 */
[----:B------:R-:W-:Y:S02]  /*3700*/  IADD3.X R5, PT, PT, R6, ~UR5, RZ, P1, !PT ;  /* 0x8000000506057c10 */ /* 0x000fe40008ffe4ff */
[----:B------:R-:W-:Y:S02]  /*3710*/  SEL R4, R4, R9, P0 ;  /* 0x0000000904047207 */ /* 0x000fe40000000000 */
[----:B------:R-:W-:-:S02]  /*3720*/  SEL R7, R2, R7, P0 ;  /* 0x0000000702077207 */ /* 0x000fc40000000000 */
[----:B------:R-:W-:Y:S02]  /*3730*/  SEL R5, R5, R6, P0 ;  /* 0x0000000605057207 */ /* 0x000fe40000000000 */
[----:B------:R-:W-:Y:S01]  /*3740*/  ISETP.GE.U32.AND P0, PT, R4, UR4, PT ;  /* 0x0000000404007c0c */ /* 0x000fe2000bf06070 */
[----:B------:R-:W-:Y:S01]  /*3750*/  VIADD R14, R7, 0x1 ;  /* 0x00000001070e7836 */ /* 0x000fe20000000000 */
[----:B------:R-:W-:Y:S02]  /*3760*/  LOP3.LUT R2, R3, UR6, RZ, 0x3c, !PT ;  /* 0x0000000603027c12 */ /* 0x000fe4000f8e3cff */
[----:B------:R-:W-:Y:S02]  /*3770*/  ISETP.GE.U32.AND.EX P0, PT, R5, UR5, PT, P0 ;  /* 0x0000000505007c0c */ /* 0x000fe4000bf06100 */
[----:B------:R-:W-:Y:S01]  /*3780*/  ISETP.GE.AND P1, PT, R2, RZ, PT ;  /* 0x000000ff0200720c */ /* 0x000fe20003f26270 */
[----:B------:R-:W-:Y:S01]  /*3790*/  IMAD.MOV.U32 R2, RZ, RZ, R0 ;  /* 0x000000ffff027224 */ /* 0x000fe200078e0000 */
[----:B------:R-:W-:-:S02]  /*37a0*/  SEL R14, R14, R7, P0 ;  /* 0x000000070e0e7207 */ /* 0x000fc40000000000 */
[----:B------:R-:W-:Y:S02]  /*37b0*/  ISETP.NE.U32.AND P0, PT, RZ, UR8, PT ;  /* 0x00000008ff007c0c */ /* 0x000fe4000bf05070 */
[-C--:B------:R-:W-:Y:S02]  /*37c0*/  IADD3 R3, PT, PT, RZ, -R14.reuse, RZ ;  /* 0x8000000eff037210 */ /* 0x080fe40007ffe0ff */
[----:B------:R-:W-:Y:S02]  /*37d0*/  ISETP.NE.AND.EX P0, PT, RZ, UR6, PT, P0 ;  /* 0x00000006ff007c0c */ /* 0x000fe4000bf05300 */
[----:B------:R-:W-:Y:S02]  /*37e0*/  SEL R14, R3, R14, !P1 ;  /* 0x0000000e030e7207 */ /* 0x000fe40004800000 */
[----:B------:R-:W-:Y:S02]  /*37f0*/  MOV R3, 0x0 ;  /* 0x0000000000037802 */ /* 0x000fe40000000f00 */
[----:B------:R-:W-:-:S02]  /*3800*/  SEL R14, R14, 0xffffffff, P0 ;  /* 0xffffffff0e0e7807 */ /* 0x000fc40000000000 */
[----:B------:R-:W-:Y:S05]  /*3810*/  RET.REL.NODEC R2 `(_Z15CasualSA_KernalPfiiS_PiS0_iS0_S_S_) ;  /* 0xffffffc402f87950 */ /* 0x000fea0003c3ffff */
        .weak           $__internal_1_$__cuda_sm20_rcp_rn_f32_slowpath
        .type           $__internal_1_$__cuda_sm20_rcp_rn_f32_slowpath,@function
        .size           $__internal_1_$__cuda_sm20_rcp_rn_f32_slowpath,($__internal_2_$__cuda_sm3x_div_rn_noftz_f32_slowpath - $__internal_1_$__cuda_sm20_rcp_rn_f32_slowpath)
$__internal_1_$__cuda_sm20_rcp_rn_f32_slowpath:
[----:B------:R-:W-:-:S05]  /*3820*/  IMAD.SHL.U32 R7, R2, 0x2, RZ ;  /* 0x0000000202077824 */ /* 0x000fca00078e00ff */
[----:B------:R-:W-:-:S04]  /*3830*/  SHF.R.U32.HI R7, RZ, 0x18, R7 ;  /* 0x00000018ff077819 */ /* 0x000fc80000011607 */
[----:B------:R-:W-:-:S13]  /*3840*/  ISETP.NE.U32.AND P0, PT, R7, RZ, PT ;  /* 0x000000ff0700720c */ /* 0x000fda0003f05070 */
[----:B------:R-:W-:Y:S05]  /*3850*/  @P0 BRA `(.L_x_73) ;  /* 0x00000000002c0947 */ /* 0x000fea0003800000 */
[----:B------:R-:W-:-:S04]  /*3860*/  SHF.L.U32 R7, R2, 0x1, RZ ;  /* 0x0000000102077819 */ /* 0x000fc800000006ff */
[----:B------:R-:W-:-:S13]  /*3870*/  ISETP.NE.AND P0, PT, R7, RZ, PT ;  /* 0x000000ff0700720c */ /* 0x000fda0003f05270 */
[----:B------:R2:W3:Y:S01]  /*3880*/  @!P0 MUFU.RCP R7, R2 ;  /* 0x0000000200078308 */ /* 0x0004e20000001000 */
[----:B------:R-:W-:Y:S05]  /*3890*/  @!P0 BRA `(.L_x_74) ;  /* 0x0000000000a48947 */ /* 0x000fea0003800000 */
[----:B------:R-:W-:-:S04]  /*38a0*/  FFMA R8, R2, 1.84467440737095516160e+19, RZ ;  /* 0x5f80000002087823 */ /* 0x000fc800000000ff */
[----:B---3--:R-:W2:Y:S02]  /*38b0*/  MUFU.RCP R7, R8 ;  /* 0x0000000800077308 */ /* 0x008ea40000001000 */
[----:B--2---:R-:W-:-:S04]  /*38c0*/  FFMA R2, R8, R7, -1 ;  /* 0xbf80000008027423 */ /* 0x004fc80000000007 */
[----:B------:R-:W-:-:S04]  /*38d0*/  FADD.FTZ R2, -R2, -RZ ;  /* 0x800000ff02027221 */ /* 0x000fc80000010100 */
[----:B------:R-:W-:-:S04]  /*38e0*/  FFMA R2, R7, R2, R7 ;  /* 0x0000000207027223 */ /* 0x000fc80000000007 */
[----:B------:R-:W-:Y:S01]  /*38f0*/  FFMA R7, R2, 1.84467440737095516160e+19, RZ ;  /* 0x5f80000002077823 */ /* 0x000fe200000000ff */
[----:B------:R-:W-:Y:S06]  /*3900*/  BRA `(.L_x_74) ;  /* 0x0000000000887947 */ /* 0x000fec0003800000 */
.L_x_73:
[----:B------:R-:W-:-:S05]  /*3910*/  VIADD R8, R7, 0xffffff03 ;  /* 0xffffff0307087836 */ /* 0x000fca0000000000 */
[----:B------:R-:W-:-:S13]  /*3920*/  ISETP.GT.U32.AND P0, PT, R8, 0x1, PT ;  /* 0x000000010800780c */ /* 0x000fda0003f04070 */
[----:B------:R-:W-:Y:S05]  /*3930*/  @P0 BRA `(.L_x_75) ;  /* 0x0000000000780947 */ /* 0x000fea0003800000 */
[----:B------:R-:W-:Y:S01]  /*3940*/  LOP3.LUT R9, R2, 0x7fffff, RZ, 0xc0, !PT ;  /* 0x007fffff02097812 */ /* 0x000fe200078ec0ff */
[----:B------:R-:W-:-:S03]  /*3950*/  HFMA2 R15, -RZ, RZ, 0, 1.78813934326171875e-07 ;  /* 0x00000003ff0f7431 */ /* 0x000fc600000001ff */
[----:B------:R-:W-:-:S04]  /*3960*/  LOP3.LUT R9, R9, 0x3f800000, RZ, 0xfc, !PT ;  /* 0x3f80000009097812 */ /* 0x000fc800078efcff */
[----:B------:R-:W0:Y:S01]  /*3970*/  MUFU.RCP R12, R9 ;  /* 0x00000009000c7308 */ /* 0x000e220000001000 */
[----:B------:R-:W-:Y:S01]  /*3980*/  SHF.L.U32 R16, R15, R8, RZ ;  /* 0x000000080f107219 */ /* 0x000fe200000006ff */
[----:B0-----:R-:W-:-:S04]  /*3990*/  FFMA R11, R9, R12, -1 ;  /* 0xbf800000090b7423 */ /* 0x001fc8000000000c */
[----:B------:R-:W-:-:S04]  /*39a0*/  FADD.FTZ R11, -R11, -RZ ;  /* 0x800000ff0b0b7221 */ /* 0x000fc80000010100 */
[CCC-:B------:R-:W-:Y:S01]  /*39b0*/  FFMA.RM R13, R12.reuse, R11.reuse, R12.reuse ;  /* 0x0000000b0c0d7223 */ /* 0x1c0fe2000000400c */
[----:B------:R-:W-:-:S04]  /*39c0*/  FFMA.RP R12, R12, R11, R12 ;  /* 0x0000000b0c0c7223 */ /* 0x000fc8000000800c */
[C---:B------:R-:W-:Y:S02]  /*39d0*/  LOP3.LUT R11, R13.reuse, 0x7fffff, RZ, 0xc0, !PT ;  /* 0x007fffff0d0b7812 */ /* 0x040fe400078ec0ff */
[----:B------:R-:W-:Y:S02]  /*39e0*/  FSETP.NEU.FTZ.AND P0, PT, R13, R12, PT ;  /* 0x0000000c0d00720b */ /* 0x000fe40003f1d000 */
[----:B------:R-:W-:Y:S02]  /*39f0*/  LOP3.LUT R11, R11, 0x800000, RZ, 0xfc, !PT ;  /* 0x008000000b0b7812 */ /* 0x000fe400078efcff */
[----:B------:R-:W-:Y:S02]  /*3a00*/  SEL R12, RZ, 0xffffffff, !P0 ;  /* 0xffffffffff0c7807 */ /* 0x000fe40004000000 */
[----:B------:R-:W-:-:S03]  /*3a10*/  LOP3.LUT R9, R16, R11, RZ, 0xc0, !PT ;  /* 0x0000000b10097212 */ /* 0x000fc600078ec0ff */
[----:B------:R-:W-:Y:S01]  /*3a20*/  IMAD.MOV R12, RZ, RZ, -R12 ;  /* 0x000000ffff0c7224 */ /* 0x000fe200078e0a0c */
[----:B------:R-:W-:-:S04]  /*3a30*/  SHF.R.U32.HI R9, RZ, R8, R9 ;  /* 0x00000008ff097219 */ /* 0x000fc80000011609 */
[----:B------:R-:W-:Y:S02]  /*3a40*/  LOP3.LUT P1, RZ, R12, R8, R11, 0xf8, !PT ;  /* 0x000000080cff7212 */ /* 0x000fe4000782f80b */
[C---:B------:R-:W-:Y:S02]  /*3a50*/  LOP3.LUT P0, RZ, R9.reuse, 0x1, RZ, 0xc0, !PT ;  /* 0x0000000109ff7812 */ /* 0x040fe4000780c0ff */
[----:B------:R-:W-:-:S04]  /*3a60*/  LOP3.LUT P2, RZ, R9, 0x2, RZ, 0xc0, !PT ;  /* 0x0000000209ff7812 */ /* 0x000fc8000784c0ff */
[----:B------:R-:W-:Y:S02]  /*3a70*/  PLOP3.LUT P0, PT, P0, P1, P2, 0xe0, 0x0 ;  /* 0x000000000000781c */ /* 0x000fe40000703c20 */
[----:B------:R-:W-:Y:S02]  /*3a80*/  LOP3.LUT P1, RZ, R2, 0x7fffff, RZ, 0xc0, !PT ;  /* 0x007fffff02ff7812 */ /* 0x000fe4000782c0ff */
[----:B------:R-:W-:-:S04]  /*3a90*/  SEL R8, RZ, 0x1, !P0 ;  /* 0x00000001ff087807 */ /* 0x000fc80004000000 */
[----:B------:R-:W-:-:S04]  /*3aa0*/  IADD3 R8, PT, PT, -R8, RZ, RZ ;  /* 0x000000ff08087210 */ /* 0x000fc80007ffe1ff */
[----:B------:R-:W-:Y:S01]  /*3ab0*/  ISETP.GE.AND P0, PT, R8, RZ, PT ;  /* 0x000000ff0800720c */ /* 0x000fe20003f06270 */
[----:B------:R-:W-:-:S05]  /*3ac0*/  VIADD R8, R7, 0xffffff04 ;  /* 0xffffff0407087836 */ /* 0x000fca0000000000 */
[----:B------:R-:W-:-:S07]  /*3ad0*/  SHF.R.U32.HI R7, RZ, R8, R11 ;  /* 0x00000008ff077219 */ /* 0x000fce000001160b */
[----:B------:R-:W-:-:S05]  /*3ae0*/  @!P0 IADD3 R7, PT, PT, R7, 0x1, RZ ;  /* 0x0000000107078810 */ /* 0x000fca0007ffe0ff */
[----:B------:R-:W-:-:S05]  /*3af0*/  @!P1 IMAD.SHL.U32 R7, R7, 0x2, RZ ;  /* 0x0000000207079824 */ /* 0x000fca00078e00ff */
[----:B------:R-:W-:Y:S01]  /*3b00*/  LOP3.LUT R7, R7, 0x80000000, R2, 0xf8, !PT ;  /* 0x8000000007077812 */ /* 0x000fe200078ef802 */
[----:B------:R-:W-:Y:S06]  /*3b10*/  BRA `(.L_x_74) ;  /* 0x0000000000047947 */ /* 0x000fec0003800000 */
.L_x_75:
[----:B------:R0:W1:Y:S02]  /*3b20*/  MUFU.RCP R7, R2 ;  /* 0x0000000200077308 */ /* 0x0000640000001000 */
.L_x_74:
[----:B-1-3--:R-:W-:Y:S01]  /*3b30*/  MOV R9, R7 ;  /* 0x0000000700097202 */ /* 0x00afe20000000f00 */
[----:B------:R-:W-:-:S04]  /*3b40*/  IMAD.MOV.U32 R7, RZ, RZ, 0x0 ;  /* 0x00000000ff077424 */ /* 0x000fc800078e00ff */
[----:B0-2---:R-:W-:Y:S05]  /*3b50*/  RET.REL.NODEC R6 `(_Z15CasualSA_KernalPfiiS_PiS0_iS0_S_S_) ;  /* 0xffffffc406287950 */ /* 0x005fea0003c3ffff */
        .weak           $__internal_2_$__cuda_sm3x_div_rn_noftz_f32_slowpath
        .type           $__internal_2_$__cuda_sm3x_div_rn_noftz_f32_slowpath,@function
        .size           $__internal_2_$__cuda_sm3x_div_rn_noftz_f32_slowpath,(.L_x_90 - $__internal_2_$__cuda_sm3x_div_rn_noftz_f32_slowpath)
$__internal_2_$__cuda_sm3x_div_rn_noftz_f32_slowpath:
[----:B------:R-:W-:Y:S01]  /*3b60*/  SHF.R.U32.HI R15, RZ, 0x17, R2 ;  /* 0x00000017ff0f7819 */ /* 0x000fe20000011602 */
[----:B------:R-:W-:Y:S01]  /*3b70*/  BSSY.RECONVERGENT B0, `(.L_x_76) ;  /* 0x0000063000007945 */ /* 0x000fe20003800200 */
[----:B------:R-:W-:Y:S02]  /*3b80*/  SHF.R.U32.HI R18, RZ, 0x17, R0 ;  /* 0x00000017ff127819 */ /* 0x000fe40000011600 */
[----:B------:R-:W-:Y:S02]  /*3b90*/  LOP3.LUT R15, R15, 0xff, RZ, 0xc0, !PT ;  /* 0x000000ff0f0f7812 */ /* 0x000fe400078ec0ff */
[----:B------:R-:W-:Y:S02]  /*3ba0*/  LOP3.LUT R18, R18, 0xff, RZ, 0xc0, !PT ;  /* 0x000000ff12127812 */ /* 0x000fe400078ec0ff */
[----:B------:R-:W-:Y:S02]  /*3bb0*/  IADD3 R20, PT, PT, R15, -0x1, RZ ;  /* 0xffffffff0f147810 */ /* 0x000fe40007ffe0ff */
[----:B------:R-:W-:Y:S01]  /*3bc0*/  MOV R21, R0 ;  /* 0x0000000000157202 */ /* 0x000fe20000000f00 */
[----:B------:R-:W-:Y:S01]  /*3bd0*/  VIADD R19, R18, 0xffffffff ;  /* 0xffffffff12137836 */ /* 0x000fe20000000000 */
[----:B------:R-:W-:-:S04]  /*3be0*/  ISETP.GT.U32.AND P0, PT, R20, 0xfd, PT ;  /* 0x000000fd1400780c */ /* 0x000fc80003f04070 */
[----:B------:R-:W-:-:S13]  /*3bf0*/  ISETP.GT.U32.OR P0, PT, R19, 0xfd, P0 ;  /* 0x000000fd1300780c */ /* 0x000fda0000704470 */
[----:B------:R-:W-:Y:S01]  /*3c00*/  @!P0 IMAD.MOV.U32 R17, RZ, RZ, RZ ;  /* 0x000000ffff118224 */ /* 0x000fe200078e00ff */
[----:B------:R-:W-:Y:S06]  /*3c10*/  @!P0 BRA `(.L_x_77) ;  /* 0x00000000005c8947 */ /* 0x000fec0003800000 */
[----:B------:R-:W-:Y:S02]  /*3c20*/  FSETP.GTU.FTZ.AND P0, PT, |R0|, +INF , PT ;  /* 0x7f8000000000780b */ /* 0x000fe40003f1c200 */
[----:B------:R-:W-:-:S04]  /*3c30*/  FSETP.GTU.FTZ.AND P1, PT, |R2|, +INF , PT ;  /* 0x7f8000000200780b */ /* 0x000fc80003f3c200 */
[----:B------:R-:W-:-:S13]  /*3c40*/  PLOP3.LUT P0, PT, P0, P1, PT, 0xf8, 0x8f ;  /* 0x00000000008f781c */ /* 0x000fda0000703f70 */
[----:B------:R-:W-:Y:S05]  /*3c50*/  @P0 BRA `(.L_x_78) ;  /* 0x00000004004c0947 */ /* 0x000fea0003800000 */
[----:B------:R-:W-:-:S13]  /*3c60*/  LOP3.LUT P0, RZ, R2, 0x7fffffff, R21, 0xc8, !PT ;  /* 0x7fffffff02ff7812 */ /* 0x000fda000780c815 */
[----:B------:R-:W-:Y:S05]  /*3c70*/  @!P0 BRA `(.L_x_79) ;  /* 0x00000004003c8947 */ /* 0x000fea0003800000 */
[----:B------:R-:W-:Y:S02]  /*3c80*/  FSETP.NEU.FTZ.AND P1, PT, |R0|, +INF , PT ;  /* 0x7f8000000000780b */ /* 0x000fe40003f3d200 */
[----:B------:R-:W-:Y:S02]  /*3c90*/  FSETP.NEU.FTZ.AND P2, PT, |R2|, +INF , PT ;  /* 0x7f8000000200780b */ /* 0x000fe40003f5d200 */
[----:B------:R-:W-:-:S11]  /*3ca0*/  FSETP.NEU.FTZ.AND P0, PT, |R0|, +INF , PT ;  /* 0x7f8000000000780b */ /* 0x000fd60003f1d200 */
[----:B------:R-:W-:Y:S05]  /*3cb0*/  @!P2 BRA !P1, `(.L_x_79) ;  /* 0x00000004002ca947 */ /* 0x000fea0004800000 */
[----:B------:R-:W-:-:S04]  /*3cc0*/  LOP3.LUT P1, RZ, R21, 0x7fffffff, RZ, 0xc0, !PT ;  /* 0x7fffffff15ff7812 */ /* 0x000fc8000782c0ff */
[----:B------:R-:W-:-:S13]  /*3cd0*/  PLOP3.LUT P1, PT, P2, P1, PT, 0x2f, 0xf2 ;  /* 0x0000000000f2781c */ /* 0x000fda0001722577 */
[----:B------:R-:W-:Y:S05]  /*3ce0*/  @P1 BRA `(.L_x_80) ;  /* 0x0000000400181947 */ /* 0x000fea0003800000 */
[----:B------:R-:W-:-:S04]  /*3cf0*/  LOP3.LUT P1, RZ, R2, 0x7fffffff, RZ, 0xc0, !PT ;  /* 0x7fffffff02ff7812 */ /* 0x000fc8000782c0ff */
[----:B------:R-:W-:-:S13]  /*3d00*/  PLOP3.LUT P0, PT, P0, P1, PT, 0x2f, 0xf2 ;  /* 0x0000000000f2781c */ /* 0x000fda0000702577 */
[----:B------:R-:W-:Y:S05]  /*3d10*/  @P0 BRA `(.L_x_81) ;  /* 0x0000000400000947 */ /* 0x000fea0003800000 */
[----:B------:R-:W-:Y:S02]  /*3d20*/  ISETP.GE.AND P0, PT, R19, RZ, PT ;  /* 0x000000ff1300720c */ /* 0x000fe40003f06270 */
[----:B------:R-:W-:-:S11]  /*3d30*/  ISETP.GE.AND P1, PT, R20, RZ, PT ;  /* 0x000000ff1400720c */ /* 0x000fd60003f26270 */
[----:B------:R-:W-:Y:S01]  /*3d40*/  @P0 MOV R17, RZ ;  /* 0x000000ff00110202 */ /* 0x000fe20000000f00 */
[----:B------:R-:W-:Y:S02]  /*3d50*/  @!P0 IMAD.MOV.U32 R17, RZ, RZ, -0x40 ;  /* 0xffffffc0ff118424 */ /* 0x000fe400078e00ff */
[----:B------:R-:W-:Y:S01]  /*3d60*/  @!P0 FFMA R21, R0, 1.84467440737095516160e+19, RZ ;  /* 0x5f80000000158823 */ /* 0x000fe200000000ff */
[----:B------:R-:W-:Y:S02]  /*3d70*/  @!P1 FFMA R2, R2, 1.84467440737095516160e+19, RZ ;  /* 0x5f80000002029823 */ /* 0x000fe400000000ff */
[----:B------:R-:W-:-:S07]  /*3d80*/  @!P1 IADD3 R17, PT, PT, R17, 0x40, RZ ;  /* 0x0000004011119810 */ /* 0x000fce0007ffe0ff */
.L_x_77:
[----:B------:R-:W-:Y:S01]  /*3d90*/  LEA R19, R15, 0xc0800000, 0x17 ;  /* 0xc08000000f137811 */ /* 0x000fe200078eb8ff */
[----:B------:R-:W-:Y:S01]  /*3da0*/  BSSY.RECONVERGENT B1, `(.L_x_82) ;  /* 0x0000036000017945 */ /* 0x000fe20003800200 */
[----:B------:R-:W-:-:S03]  /*3db0*/  IADD3 R18, PT, PT, R18, -0x7f, RZ ;  /* 0xffffff8112127810 */ /* 0x000fc60007ffe0ff */
[----:B------:R-:W-:Y:S02]  /*3dc0*/  IMAD.IADD R24, R2, 0x1, -R19 ;  /* 0x0000000102187824 */ /* 0x000fe400078e0a13 */
[C---:B------:R-:W-:Y:S01]  /*3dd0*/  IMAD R2, R18.reuse, -0x800000, R21 ;  /* 0xff80000012027824 */ /* 0x040fe200078e0215 */
[----:B------:R-:W-:Y:S01]  /*3de0*/  IADD3 R18, PT, PT, R18, 0x7f, -R15 ;  /* 0x0000007f12127810 */ /* 0x000fe20007ffe80f */
[----:B------:R-:W0:Y:S01]  /*3df0*/  MUFU.RCP R20, R24 ;  /* 0x0000001800147308 */ /* 0x000e220000001000 */
[----:B------:R-:W-:-:S03]  /*3e00*/  FADD.FTZ R19, -R24, -RZ ;  /* 0x800000ff18137221 */ /* 0x000fc60000010100 */
[----:B------:R-:W-:Y:S02]  /*3e10*/  IMAD.IADD R17, R18, 0x1, R17 ;  /* 0x0000000112117824 */ /* 0x000fe400078e0211 */
[----:B0-----:R-:W-:-:S04]  /*3e20*/  FFMA R23, R20, R19, 1 ;  /* 0x3f80000014177423 */ /* 0x001fc80000000013 */
[----:B------:R-:W-:-:S04]  /*3e30*/  FFMA R21, R20, R23, R20 ;  /* 0x0000001714157223 */ /* 0x000fc80000000014 */
[----:B------:R-:W-:-:S04]  /*3e40*/  FFMA R20, R2, R21, RZ ;  /* 0x0000001502147223 */ /* 0x000fc800000000ff */
[----:B------:R-:W-:-:S04]  /*3e50*/  FFMA R23, R19, R20, R2 ;  /* 0x0000001413177223 */ /* 0x000fc80000000002 */
[----:B------:R-:W-:-:S04]  /*3e60*/  FFMA R20, R21, R23, R20 ;  /* 0x0000001715147223 */ /* 0x000fc80000000014 */
[----:B------:R-:W-:-:S04]  /*3e70*/  FFMA R19, R19, R20, R2 ;  /* 0x0000001413137223 */ /* 0x000fc80000000002 */
[----:B------:R-:W-:-:S05]  /*3e80*/  FFMA R2, R21, R19, R20 ;  /* 0x0000001315027223 */ /* 0x000fca0000000014 */
[----:B------:R-:W-:-:S04]  /*3e90*/  SHF.R.U32.HI R15, RZ, 0x17, R2 ;  /* 0x00000017ff0f7819 */ /* 0x000fc80000011602 */
[----:B------:R-:W-:-:S04]  /*3ea0*/  LOP3.LUT R18, R15, 0xff, RZ, 0xc0, !PT ;  /* 0x000000ff0f127812 */ /* 0x000fc800078ec0ff */
[----:B------:R-:W-:-:S05]  /*3eb0*/  IADD3 R15, PT, PT, R18, R17, RZ ;  /* 0x00000011120f7210 */ /* 0x000fca0007ffe0ff */
[----:B------:R-:W-:-:S05]  /*3ec0*/  VIADD R18, R15, 0xffffffff ;  /* 0xffffffff0f127836 */ /* 0x000fca0000000000 */
[----:B------:R-:W-:-:S13]  /*3ed0*/  ISETP.GE.U32.AND P0, PT, R18, 0xfe, PT ;  /* 0x000000fe1200780c */ /* 0x000fda0003f06070 */
[----:B------:R-:W-:Y:S05]  /*3ee0*/  @!P0 BRA `(.L_x_83) ;  /* 0x0000000000808947 */ /* 0x000fea0003800000 */
[----:B------:R-:W-:-:S13]  /*3ef0*/  ISETP.GT.AND P0, PT, R15, 0xfe, PT ;  /* 0x000000fe0f00780c */ /* 0x000fda0003f04270 */
[----:B------:R-:W-:Y:S05]  /*3f00*/  @P0 BRA `(.L_x_84) ;  /* 0x00000000006c0947 */ /* 0x000fea0003800000 */
[----:B------:R-:W-:-:S13]  /*3f10*/  ISETP.GE.AND P0, PT, R15, 0x1, PT ;  /* 0x000000010f00780c */ /* 0x000fda0003f06270 */
[----:B------:R-:W-:Y:S05]  /*3f20*/  @P0 BRA `(.L_x_85) ;  /* 0x0000000000740947 */ /* 0x000fea0003800000 */
[----:B------:R-:W-:Y:S02]  /*3f30*/  ISETP.GE.AND P0, PT, R15, -0x18, PT ;  /* 0xffffffe80f00780c */ /* 0x000fe40003f06270 */
[----:B------:R-:W-:-:S11]  /*3f40*/  LOP3.LUT R2, R2, 0x80000000, RZ, 0xc0, !PT ;  /* 0x8000000002027812 */ /* 0x000fd600078ec0ff */
[----:B------:R-:W-:Y:S05]  /*3f50*/  @!P0 BRA `(.L_x_85) ;  /* 0x0000000000688947 */ /* 0x000fea0003800000 */
[CCC-:B------:R-:W-:Y:S01]  /*3f60*/  FFMA.RZ R17, R21.reuse, R19.reuse, R20.reuse ;  /* 0x0000001315117223 */ /* 0x1c0fe2000000c014 */
[CCC-:B------:R-:W-:Y:S01]  /*3f70*/  FFMA.RP R18, R21.reuse, R19.reuse, R20.reuse ;  /* 0x0000001315127223 */ /* 0x1c0fe20000008014 */
[----:B------:R-:W-:Y:S01]  /*3f80*/  FFMA.RM R21, R21, R19, R20 ;  /* 0x0000001315157223 */ /* 0x000fe20000004014 */
[----:B------:R-:W-:Y:S02]  /*3f90*/  IADD3 R19, PT, PT, R15, 0x20, RZ ;  /* 0x000000200f137810 */ /* 0x000fe40007ffe0ff */
[----:B------:R-:W-:Y:S02]  /*3fa0*/  LOP3.LUT R17, R17, 0x7fffff, RZ, 0xc0, !PT ;  /* 0x007fffff11117812 */ /* 0x000fe400078ec0ff */
[----:B------:R-:W-:Y:S02]  /*3fb0*/  ISETP.NE.AND P2, PT, R15, RZ, PT ;  /* 0x000000ff0f00720c */ /* 0x000fe40003f45270 */
[----:B------:R-:W-:Y:S02]  /*3fc0*/  LOP3.LUT R20, R17, 0x800000, RZ, 0xfc, !PT ;  /* 0x0080000011147812 */ /* 0x000fe400078efcff */
[----:B------:R-:W-:Y:S01]  /*3fd0*/  ISETP.NE.AND P1, PT, R15, RZ, PT ;  /* 0x000000ff0f00720c */ /* 0x000fe20003f25270 */
[----:B------:R-:W-:Y:S01]  /*3fe0*/  IMAD.MOV R15, RZ, RZ, -R15 ;  /* 0x000000ffff0f7224 */ /* 0x000fe200078e0a0f */
[----:B------:R-:W-:-:S02]  /*3ff0*/  SHF.L.U32 R19, R20, R19, RZ ;  /* 0x0000001314137219 */ /* 0x000fc400000006ff */
[----:B------:R-:W-:Y:S02]  /*4000*/  FSETP.NEU.FTZ.AND P0, PT, R18, R21, PT ;  /* 0x000000151200720b */ /* 0x000fe40003f1d000 */
[----:B------:R-:W-:Y:S02]  /*4010*/  SEL R15, R15, RZ, P2 ;  /* 0x000000ff0f0f7207 */ /* 0x000fe40001000000 */
[----:B------:R-:W-:Y:S02]  /*4020*/  ISETP.NE.AND P1, PT, R19, RZ, P1 ;  /* 0x000000ff1300720c */ /* 0x000fe40000f25270 */
[----:B------:R-:W-:Y:S02]  /*4030*/  SHF.R.U32.HI R20, RZ, R15, R20 ;  /* 0x0000000fff147219 */ /* 0x000fe40000011614 */
[----:B------:R-:W-:Y:S02]  /*4040*/  PLOP3.LUT P0, PT, P0, P1, PT, 0xf8, 0x8f ;  /* 0x00000000008f781c */ /* 0x000fe40000703f70 */
[----:B------:R-:W-:-:S02]  /*4050*/  SHF.R.U32.HI R17, RZ, 0x1, R20 ;  /* 0x00000001ff117819 */ /* 0x000fc40000011614 */
[----:B------:R-:W-:-:S04]  /*4060*/  SEL R18, RZ, 0x1, !P0 ;  /* 0x00000001ff127807 */ /* 0x000fc80004000000 */
[----:B------:R-:W-:-:S04]  /*4070*/  LOP3.LUT R15, R18, 0x1, R17, 0xf8, !PT ;  /* 0x00000001120f7812 */ /* 0x000fc800078ef811 */
[----:B------:R-:W-:-:S04]  /*4080*/  LOP3.LUT R20, R15, R20, RZ, 0xc0, !PT ;  /* 0x000000140f147212 */ /* 0x000fc800078ec0ff */
[----:B------:R-:W-:-:S04]  /*4090*/  IADD3 R17, PT, PT, R17, R20, RZ ;  /* 0x0000001411117210 */ /* 0x000fc80007ffe0ff */
[----:B------:R-:W-:Y:S01]  /*40a0*/  LOP3.LUT R2, R17, R2, RZ, 0xfc, !PT ;  /* 0x0000000211027212 */ /* 0x000fe200078efcff */
[----:B------:R-:W-:Y:S06]  /*40b0*/  BRA `(.L_x_85) ;  /* 0x0000000000107947 */ /* 0x000fec0003800000 */
.L_x_84:
[----:B------:R-:W-:-:S04]  /*40c0*/  LOP3.LUT R2, R2, 0x80000000, RZ, 0xc0, !PT ;  /* 0x8000000002027812 */ /* 0x000fc800078ec0ff */
[----:B------:R-:W-:Y:S01]  /*40d0*/  LOP3.LUT R2, R2, 0x7f800000, RZ, 0xfc, !PT ;  /* 0x7f80000002027812 */ /* 0x000fe200078efcff */
[----:B------:R-:W-:Y:S06]  /*40e0*/  BRA `(.L_x_85) ;  /* 0x0000000000047947 */ /* 0x000fec0003800000 */
.L_x_83:
[----:B------:R-:W-:-:S07]  /*40f0*/  IMAD R2, R17, 0x800000, R2 ;  /* 0x0080000011027824 */ /* 0x000fce00078e0202 */
.L_x_85:
[----:B------:R-:W-:Y:S05]  /*4100*/  BSYNC.RECONVERGENT B1 ;  /* 0x0000000000017941 */ /* 0x000fea0003800200 */
.L_x_82:
[----:B------:R-:W-:Y:S05]  /*4110*/  BRA `(.L_x_86) ;  /* 0x0000000000207947 */ /* 0x000fea0003800000 */
.L_x_81:
[----:B------:R-:W-:-:S04]  /*4120*/  LOP3.LUT R2, R2, 0x80000000, R21, 0x48, !PT ;  /* 0x8000000002027812 */ /* 0x000fc800078e4815 */
[----:B------:R-:W-:Y:S01]  /*4130*/  LOP3.LUT R2, R2, 0x7f800000, RZ, 0xfc, !PT ;  /* 0x7f80000002027812 */ /* 0x000fe200078efcff */
[----:B------:R-:W-:Y:S06]  /*4140*/  BRA `(.L_x_86) ;  /* 0x0000000000147947 */ /* 0x000fec0003800000 */
.L_x_80:
[----:B------:R-:W-:Y:S01]  /*4150*/  LOP3.LUT R2, R2, 0x80000000, R21, 0x48, !PT ;  /* 0x8000000002027812 */ /* 0x000fe200078e4815 */
[----:B------:R-:W-:Y:S06]  /*4160*/  BRA `(.L_x_86) ;  /* 0x00000000000c7947 */ /* 0x000fec0003800000 */
.L_x_79:
[----:B------:R-:W0:Y:S01]  /*4170*/  MUFU.RSQ R2, -QNAN ;  /* 0xffc0000000027908 */ /* 0x000e220000001400 */
[----:B------:R-:W-:Y:S05]  /*4180*/  BRA `(.L_x_86) ;  /* 0x0000000000047947 */ /* 0x000fea0003800000 */
.L_x_78:
[----:B------:R-:W-:-:S07]  /*4190*/  FADD.FTZ R2, R0, R2 ;  /* 0x0000000200027221 */ /* 0x000fce0000010000 */
.L_x_86:
[----:B------:R-:W-:Y:S05]  /*41a0*/  BSYNC.RECONVERGENT B0 ;  /* 0x0000000000007941 */ /* 0x000fea0003800200 */
.L_x_76:
[----:B------:R-:W-:-:S04]  /*41b0*/  HFMA2 R17, -RZ, RZ, 0, 0 ;  /* 0x00000000ff117431 */ /* 0x000fc800000001ff */
[----:B0-----:R-:W-:Y:S05]  /*41c0*/  RET.REL.NODEC R16 `(_Z15CasualSA_KernalPfiiS_PiS0_iS0_S_S_) ;  /* 0xffffffbc108c7950 */ /* 0x001fea0003c3ffff */
.L_x_87:
[----:B------:R-:W-:-:S00]  /*41d0*/  BRA `(.L_x_87) ;  /* 0xfffffffc00fc7947 */ /* 0x000fc0000383ffff */
[----:B------:R-:W-:-:S00]  /*41e0*/  NOP ;  /* 0x0000000000007918 */ /* 0x000fc00000000000 */
        /* <DEDUP_REMOVED lines=9> */
.L_x_90:


//--------------------- .nv.shared.reserved.0     --------------------------
	.section	.nv.shared.reserved.0,"aw",@nobits
	.weak		__nv_reservedSMEM_offset_0_alias
	.size		__nv_reservedSMEM_offset_0_alias, 0, 64
	.other		__nv_reservedSMEM_offset_0_alias,@"STO_CUDA_RESERVED_SHARED STV_DEFAULT"
__nv_reservedSMEM_offset_0_alias:
	.zero		0
	.zero		64


//--------------------- .nv.global                --------------------------
	.section	.nv.global,"aw",@nobits
	.align	4
.nv.global:
	.type		wait_num,@object
	.size		wait_num,(.L_0 - wait_num)
wait_num:
	.zero		4
.L_0:


//--------------------- .nv.constant0._Z15CasualSA_KernalPfiiS_PiS0_iS0_S_S_ --------------------------
	.section	.nv.constant0._Z15CasualSA_KernalPfiiS_PiS0_iS0_S_S_,"a",@progbits
	.sectionflags	@""
	.align	4
.nv.constant0._Z15CasualSA_KernalPfiiS_PiS0_iS0_S_S_:
	.zero		968


//--------------------- SYMBOLS --------------------------

	.type		.nv.reservedSmem.offset0,@object
	.size		.nv.reservedSmem.offset0,0x4
